// auto-generated by cutlass_sweep.gemm — config: {"arch": "sm_100", "cluster_m": 1, "cluster_n": 2, "dtype": "e5m2", "dtype_b": "e5m2", "layout": "nt", "stages": 0, "tile_k": 32, "tile_m": 128, "tile_n": 128}
#include "cutlass/cutlass.h"
#include "cutlass/gemm/collective/collective_builder.hpp"
#include "cutlass/gemm/device/gemm_universal_adapter.h"
#include "cutlass/gemm/kernel/gemm_universal.hpp"
#include "cutlass/epilogue/collective/collective_builder.hpp"

using ElemA = cutlass::float_e5m2_t;
using ElemB = cutlass::float_e5m2_t;
using ElemCD = cutlass::float_e5m2_t;
using Acc  = float;
using TileShape    = cute::Shape<cute::_128, cute::_128, cute::_32>;
using ClusterShape = cute::Shape<cute::_1, cute::_2, cute::_1>;

using CollectiveEpilogue = typename cutlass::epilogue::collective::CollectiveBuilder<
    cutlass::arch::Sm100, cutlass::arch::OpClassTensorOp,
    TileShape, ClusterShape,
    cutlass::epilogue::collective::EpilogueTileAuto,
    Acc, Acc,
    ElemCD, cutlass::layout::RowMajor, 128 / cutlass::sizeof_bits<ElemCD>::value,
    ElemCD, cutlass::layout::RowMajor, 128 / cutlass::sizeof_bits<ElemCD>::value,
    cutlass::epilogue::collective::EpilogueScheduleAuto
  >::CollectiveOp;

using CollectiveMainloop = typename cutlass::gemm::collective::CollectiveBuilder<
    cutlass::arch::Sm100, cutlass::arch::OpClassTensorOp,
    ElemA, cutlass::layout::RowMajor, 128 / cutlass::sizeof_bits<ElemA>::value,
    ElemB, cutlass::layout::ColumnMajor, 128 / cutlass::sizeof_bits<ElemB>::value,
    Acc,
    TileShape, ClusterShape,
    cutlass::gemm::collective::StageCountAutoCarveout<static_cast<int>(sizeof(typename CollectiveEpilogue::SharedStorage))>,
    cutlass::gemm::collective::KernelScheduleAuto
  >::CollectiveOp;

using GemmKernel = cutlass::gemm::kernel::GemmUniversal<
    cute::Shape<int,int,int,int>,
    CollectiveMainloop,
    CollectiveEpilogue
>;
using Gemm = cutlass::gemm::device::GemmUniversalAdapter<GemmKernel>;

// Force the device kernel symbol into the cubin without needing a host main.
auto* _anchor = &cutlass::device_kernel<GemmKernel>;


// ===== COMPILED SASS (sm_100a) =====

	.target	sm_100a

	.elftype	@"ET_EXEC"


//--------------------- .note.nv.tkinfo           --------------------------
	.section	.note.nv.tkinfo,"",@"SHT_NOTE"
	.sectionflags	@"SHF_NOTE_NV_TKINFO"
	.tkinfo
        /*0018*/ 	.word	0x00000002
        /*0030*/ 	.string	""
        /*0030*/ 	.string	"ptxas"
        /*0030*/ 	.string	"Cuda compilation tools, release 13.0, V13.0.88"
        /*0030*/ 	.string	"Build cuda_13.0.r13.0/compiler.36424714_0"
        /*0030*/ 	.string	"-arch sm_100a -m 64 "



//--------------------- .note.nv.cuinfo           --------------------------
	.section	.note.nv.cuinfo,"",@"SHT_NOTE"
	.sectionflags	@"SHF_NOTE_NV_CUINFO"
        /*0018*/ 	.short	0x0002
        /*001a*/ 	.short	0x0064
        /*001c*/ 	.short	0x0082
	.zero		2


//--------------------- .nv.info                  --------------------------
	.section	.nv.info,"",@"SHT_CUDA_INFO"
	.align	4


	//----- nvinfo : EIATTR_REGCOUNT
	.align		4
        /*0000*/ 	.byte	0x04, 0x2f
        /*0002*/ 	.short	(.L_19 - .L_18)
	.align		4
.L_18:
        /*0004*/ 	.word	index@(_ZN7cutlass13device_kernelINS_4gemm6kernel13GemmUniversalIN4cute5tupleIJiiiiEEENS1_10collective13CollectiveMmaINS1_35MainloopSm100TmaUmmaWarpSpecializedILi24ELi2ELi4ENS5_IJNS4_1CILi1EEENSA_ILi2EEESB_EEEEENS5_IJNSA_ILi128EEESF_NSA_ILi32EEEEEENS_12float_e5m2_tENS5_IJlSB_lEEESI_SJ_NS4_8TiledMMAINS4_8MMA_AtomIJNS4_10MMA_TraitsINS4_19SM100_MMA_F8F6F4_SSEJSI_SI_fSF_SF_NS4_17integral_constantINS4_4UMMA5MajorELSQ_0EEESR_NSO_INSP_7ScaleInELSS_0EEEST_EEEEEENS4_6LayoutINS5_IJSB_SB_SB_EEENS5_IJNSA_ILi0EEESY_SY_EEEEENS5_IJNS4_10UnderscoreES11_S11_EEEEENS4_23SM90_TMA_LOAD_MULTICASTENS4_14ComposedLayoutINS4_7SwizzleILi1ELi4ELi3EEENS4_18smem_ptr_flag_bitsILi8EEENSW_INS5_IJNSA_ILi8EEESG_EEENS5_IJSG_SB_EEEEEEEvNS4_8identityENS4_13SM90_TMA_LOADES1E_vS1F_EENS_8epilogue10collective18CollectiveEpilogueINS1I_23Sm100TmaWarpSpecializedILi2ELi2ELi64ELb0ELb0EEEJSH_NS5_IJNSW_ISF_SB_EENSW_INSA_ILi64EEESB_EEEEESI_SJ_SI_SJ_NS1I_6fusion15FusionCallbacksIS1M_NS1R_17LinearCombinationISI_fSI_fLNS_15FloatRoundStyleE2EEESH_S1Q_JEEENS4_5SM1004TMEM4LOAD26SM100_TMEM_LOAD_32dp32b64xES1G_NS15_INS16_ILi2ELi4ELi3EEES19_NSW_INS5_IJS1A_S1O_EEENS5_IJS1O_SB_EEEEEEENS4_39AutoVectorizingCopyWithAssumedAlignmentILi128EEENS4_14SM90_TMA_STOREES25_S27_S27_EEEvvEEEEvNT_6ParamsE)
        /*0008*/ 	.word	0x000000cf


	//----- nvinfo : EIATTR_FRAME_SIZE
	.align		4
.L_19:
        /*000c*/ 	.byte	0x04, 0x11
        /*000e*/ 	.short	(.L_21 - .L_20)
	.align		4
.L_20:
        /*0010*/ 	.word	index@($__internal_2_$__cuda_sm10x_tcgen05_guardrail_trap_unallocated_columns_being_dealloced)
        /*0014*/ 	.word	0x00000000


	//----- nvinfo : EIATTR_FRAME_SIZE
	.align		4
.L_21:
        /*0018*/ 	.byte	0x04, 0x11
        /*001a*/ 	.short	(.L_23 - .L_22)
	.align		4
.L_22:
        /*001c*/ 	.word	index@($__internal_1_$__cuda_sm10x_tcgen05_guardrail_trap_phase_invalid_during_alloc)
        /*0020*/ 	.word	0x00000000


	//----- nvinfo : EIATTR_FRAME_SIZE
	.align		4
.L_23:
        /*0024*/ 	.byte	0x04, 0x11
        /*0026*/ 	.short	(.L_25 - .L_24)
	.align		4
.L_24:
        /*0028*/ 	.word	index@($__internal_0_$__cuda_sm10x_tcgen05_guardrail_trap_col_being_dealloced_not_returned_by_alloc)
        /*002c*/ 	.word	0x00000000


	//----- nvinfo : EIATTR_FRAME_SIZE
	.align		4
.L_25:
        /*0030*/ 	.byte	0x04, 0x11
        /*0032*/ 	.short	(.L_27 - .L_26)
	.align		4
.L_26:
        /*0034*/ 	.word	index@(_ZN7cutlass13device_kernelINS_4gemm6kernel13GemmUniversalIN4cute5tupleIJiiiiEEENS1_10collective13CollectiveMmaINS1_35MainloopSm100TmaUmmaWarpSpecializedILi24ELi2ELi4ENS5_IJNS4_1CILi1EEENSA_ILi2EEESB_EEEEENS5_IJNSA_ILi128EEESF_NSA_ILi32EEEEEENS_12float_e5m2_tENS5_IJlSB_lEEESI_SJ_NS4_8TiledMMAINS4_8MMA_AtomIJNS4_10MMA_TraitsINS4_19SM100_MMA_F8F6F4_SSEJSI_SI_fSF_SF_NS4_17integral_constantINS4_4UMMA5MajorELSQ_0EEESR_NSO_INSP_7ScaleInELSS_0EEEST_EEEEEENS4_6LayoutINS5_IJSB_SB_SB_EEENS5_IJNSA_ILi0EEESY_SY_EEEEENS5_IJNS4_10UnderscoreES11_S11_EEEEENS4_23SM90_TMA_LOAD_MULTICASTENS4_14ComposedLayoutINS4_7SwizzleILi1ELi4ELi3EEENS4_18smem_ptr_flag_bitsILi8EEENSW_INS5_IJNSA_ILi8EEESG_EEENS5_IJSG_SB_EEEEEEEvNS4_8identityENS4_13SM90_TMA_LOADES1E_vS1F_EENS_8epilogue10collective18CollectiveEpilogueINS1I_23Sm100TmaWarpSpecializedILi2ELi2ELi64ELb0ELb0EEEJSH_NS5_IJNSW_ISF_SB_EENSW_INSA_ILi64EEESB_EEEEESI_SJ_SI_SJ_NS1I_6fusion15FusionCallbacksIS1M_NS1R_17LinearCombinationISI_fSI_fLNS_15FloatRoundStyleE2EEESH_S1Q_JEEENS4_5SM1004TMEM4LOAD26SM100_TMEM_LOAD_32dp32b64xES1G_NS15_INS16_ILi2ELi4ELi3EEES19_NSW_INS5_IJS1A_S1O_EEENS5_IJS1O_SB_EEEEEEENS4_39AutoVectorizingCopyWithAssumedAlignmentILi128EEENS4_14SM90_TMA_STOREES25_S27_S27_EEEvvEEEEvNT_6ParamsE)
        /*0038*/ 	.word	0x00000000


	//----- nvinfo : EIATTR_MIN_STACK_SIZE
	.align		4
.L_27:
        /*003c*/ 	.byte	0x04, 0x12
        /*003e*/ 	.short	(.L_29 - .L_28)
	.align		4
.L_28:
        /*0040*/ 	.word	index@(_ZN7cutlass13device_kernelINS_4gemm6kernel13GemmUniversalIN4cute5tupleIJiiiiEEENS1_10collective13CollectiveMmaINS1_35MainloopSm100TmaUmmaWarpSpecializedILi24ELi2ELi4ENS5_IJNS4_1CILi1EEENSA_ILi2EEESB_EEEEENS5_IJNSA_ILi128EEESF_NSA_ILi32EEEEEENS_12float_e5m2_tENS5_IJlSB_lEEESI_SJ_NS4_8TiledMMAINS4_8MMA_AtomIJNS4_10MMA_TraitsINS4_19SM100_MMA_F8F6F4_SSEJSI_SI_fSF_SF_NS4_17integral_constantINS4_4UMMA5MajorELSQ_0EEESR_NSO_INSP_7ScaleInELSS_0EEEST_EEEEEENS4_6LayoutINS5_IJSB_SB_SB_EEENS5_IJNSA_ILi0EEESY_SY_EEEEENS5_IJNS4_10UnderscoreES11_S11_EEEEENS4_23SM90_TMA_LOAD_MULTICASTENS4_14ComposedLayoutINS4_7SwizzleILi1ELi4ELi3EEENS4_18smem_ptr_flag_bitsILi8EEENSW_INS5_IJNSA_ILi8EEESG_EEENS5_IJSG_SB_EEEEEEEvNS4_8identityENS4_13SM90_TMA_LOADES1E_vS1F_EENS_8epilogue10collective18CollectiveEpilogueINS1I_23Sm100TmaWarpSpecializedILi2ELi2ELi64ELb0ELb0EEEJSH_NS5_IJNSW_ISF_SB_EENSW_INSA_ILi64EEESB_EEEEESI_SJ_SI_SJ_NS1I_6fusion15FusionCallbacksIS1M_NS1R_17LinearCombinationISI_fSI_fLNS_15FloatRoundStyleE2EEESH_S1Q_JEEENS4_5SM1004TMEM4LOAD26SM100_TMEM_LOAD_32dp32b64xES1G_NS15_INS16_ILi2ELi4ELi3EEES19_NSW_INS5_IJS1A_S1O_EEENS5_IJS1O_SB_EEEEEEENS4_39AutoVectorizingCopyWithAssumedAlignmentILi128EEENS4_14SM90_TMA_STOREES25_S27_S27_EEEvvEEEEvNT_6ParamsE)
        /*0044*/ 	.word	0x00000000
.L_29:


//--------------------- .nv.compat                --------------------------
	.section	.nv.compat,"",@"SHT_CUDA_COMPAT_INFO"
	.align	4
        /*0000*/ 	.byte	0x02, 0x09, 0x01, 0x00, 0x02, 0x02, 0x02, 0x00, 0x02, 0x05, 0x05, 0x00, 0x03, 0x07, 0x01, 0x01
        /*0010*/ 	.byte	0x02, 0x03, 0x01, 0x00, 0x02, 0x06, 0x01, 0x00, 0x04, 0x0b, 0x08, 0x00, 0x09, 0x00, 0x00, 0x00
        /*0020*/ 	.byte	0x00, 0x00, 0x00, 0x00


//--------------------- .nv.info._ZN7cutlass13device_kernelINS_4gemm6kernel13GemmUniversalIN4cute5tupleIJiiiiEEENS1_10collective13CollectiveMmaINS1_35MainloopSm100TmaUmmaWarpSpecializedILi24ELi2ELi4ENS5_IJNS4_1CILi1EEENSA_ILi2EEESB_EEEEENS5_IJNSA_ILi128EEESF_NSA_ILi32EEEEEENS_12float_e5m2_tENS5_IJlSB_lEEESI_SJ_NS4_8TiledMMAINS4_8MMA_AtomIJNS4_10MMA_TraitsINS4_19SM100_MMA_F8F6F4_SSEJSI_SI_fSF_SF_NS4_17integral_constantINS4_4UMMA5MajorELSQ_0EEESR_NSO_INSP_7ScaleInELSS_0EEEST_EEEEEENS4_6LayoutINS5_IJSB_SB_SB_EEENS5_IJNSA_ILi0EEESY_SY_EEEEENS5_IJNS4_10UnderscoreES11_S11_EEEEENS4_23SM90_TMA_LOAD_MULTICASTENS4_14ComposedLayoutINS4_7SwizzleILi1ELi4ELi3EEENS4_18smem_ptr_flag_bitsILi8EEENSW_INS5_IJNSA_ILi8EEESG_EEENS5_IJSG_SB_EEEEEEEvNS4_8identityENS4_13SM90_TMA_LOADES1E_vS1F_EENS_8epilogue10collective18CollectiveEpilogueINS1I_23Sm100TmaWarpSpecializedILi2ELi2ELi64ELb0ELb0EEEJSH_NS5_IJNSW_ISF_SB_EENSW_INSA_ILi64EEESB_EEEEESI_SJ_SI_SJ_NS1I_6fusion15FusionCallbacksIS1M_NS1R_17LinearCombinationISI_fSI_fLNS_15FloatRoundStyleE2EEESH_S1Q_JEEENS4_5SM1004TMEM4LOAD26SM100_TMEM_LOAD_32dp32b64xES1G_NS15_INS16_ILi2ELi4ELi3EEES19_NSW_INS5_IJS1A_S1O_EEENS5_IJS1O_SB_EEEEEEENS4_39AutoVectorizingCopyWithAssumedAlignmentILi128EEENS4_14SM90_TMA_STOREES25_S27_S27_EEEvvEEEEvNT_6ParamsE --------------------------
	.section	.nv.info._ZN7cutlass13device_kernelINS_4gemm6kernel13GemmUniversalIN4cute5tupleIJiiiiEEENS1_10collective13CollectiveMmaINS1_35MainloopSm100TmaUmmaWarpSpecializedILi24ELi2ELi4ENS5_IJNS4_1CILi1EEENSA_ILi2EEESB_EEEEENS5_IJNSA_ILi128EEESF_NSA_ILi32EEEEEENS_12float_e5m2_tENS5_IJlSB_lEEESI_SJ_NS4_8TiledMMAINS4_8MMA_AtomIJNS4_10MMA_TraitsINS4_19SM100_MMA_F8F6F4_SSEJSI_SI_fSF_SF_NS4_17integral_constantINS4_4UMMA5MajorELSQ_0EEESR_NSO_INSP_7ScaleInELSS_0EEEST_EEEEEENS4_6LayoutINS5_IJSB_SB_SB_EEENS5_IJNSA_ILi0EEESY_SY_EEEEENS5_IJNS4_10UnderscoreES11_S11_EEEEENS4_23SM90_TMA_LOAD_MULTICASTENS4_14ComposedLayoutINS4_7SwizzleILi1ELi4ELi3EEENS4_18smem_ptr_flag_bitsILi8EEENSW_INS5_IJNSA_ILi8EEESG_EEENS5_IJSG_SB_EEEEEEEvNS4_8identityENS4_13SM90_TMA_LOADES1E_vS1F_EENS_8epilogue10collective18CollectiveEpilogueINS1I_23Sm100TmaWarpSpecializedILi2ELi2ELi64ELb0ELb0EEEJSH_NS5_IJNSW_ISF_SB_EENSW_INSA_ILi64EEESB_EEEEESI_SJ_SI_SJ_NS1I_6fusion15FusionCallbacksIS1M_NS1R_17LinearCombinationISI_fSI_fLNS_15FloatRoundStyleE2EEESH_S1Q_JEEENS4_5SM1004TMEM4LOAD26SM100_TMEM_LOAD_32dp32b64xES1G_NS15_INS16_ILi2ELi4ELi3EEES19_NSW_INS5_IJS1A_S1O_EEENS5_IJS1O_SB_EEEEEEENS4_39AutoVectorizingCopyWithAssumedAlignmentILi128EEENS4_14SM90_TMA_STOREES25_S27_S27_EEEvvEEEEvNT_6ParamsE,"",@"SHT_CUDA_INFO"
	.sectionflags	@""
	.align	4


	//----- nvinfo : EIATTR_CUDA_API_VERSION
	.align		4
        /*0000*/ 	.byte	0x04, 0x37
        /*0002*/ 	.short	(.L_31 - .L_30)
.L_30:
        /*0004*/ 	.word	0x00000082


	//----- nvinfo : EIATTR_KPARAM_INFO
	.align		4
.L_31:
        /*0008*/ 	.byte	0x04, 0x17
        /*000a*/ 	.short	(.L_33 - .L_32)
.L_32:
        /*000c*/ 	.word	0x00000000
        /*0010*/ 	.short	0x0000
        /*0012*/ 	.short	0x0000
        /*0014*/ 	.byte	0x00, 0xf0, 0x01, 0x20


	//----- nvinfo : EIATTR_AT_ENTRY_FRAGMENTS
	.align		4
.L_33:
        /*0018*/ 	.byte	0x04, 0x4f
        /*001a*/ 	.short	(.L_35 - .L_34)


	//   ....[0]....
.L_34:
        /*001c*/ 	.word	0x00000006


	//----- nvinfo : EIATTR_RESERVED_SMEM_USED
	.align		4
.L_35:
        /*0020*/ 	.byte	0x01, 0x41
	.zero		2


	//----- nvinfo : EIATTR_SPARSE_MMA_MASK
	.align		4
        /*0024*/ 	.byte	0x03, 0x50
        /*0026*/ 	.short	0x0000


	//----- nvinfo : EIATTR_TCGEN05_1CTA_USED
	.align		4
        /*0028*/ 	.byte	0x01, 0x51
	.zero		2


	//----- nvinfo : EIATTR_MAXREG_COUNT
	.align		4
        /*002c*/ 	.byte	0x03, 0x1b
        /*002e*/ 	.short	0x00ff


	//----- nvinfo : EIATTR_NUM_BARRIERS
	.align		4
        /*0030*/ 	.byte	0x02, 0x4c
        /*0032*/ 	.byte	0x07
	.zero		1


	//----- nvinfo : EIATTR_EXTERNS
	.align		4
        /*0034*/ 	.byte	0x04, 0x0f
        /*0036*/ 	.short	(.L_37 - .L_36)


	//   ....[0]....
	.align		4
.L_36:
        /*0038*/ 	.word	index@(__assertfail)


	//----- nvinfo : EIATTR_MERCURY_ISA_VERSION
	.align		4
.L_37:
        /*003c*/ 	.byte	0x03, 0x5f
        /*003e*/ 	.short	0x0101


	//----- nvinfo : EIATTR_INT_WARP_WIDE_INSTR_OFFSETS
	.align		4
        /*0040*/ 	.byte	0x04, 0x31
        /*0042*/ 	.short	(.L_39 - .L_38)


	//   ....[0]....
.L_38:
        /*0044*/ 	.word	0x000048d0


	//   ....[1]....
        /*0048*/ 	.word	0x000048f0


	//   ....[2]....
        /*004c*/ 	.word	0x00004920


	//   ....[3]....
        /*0050*/ 	.word	0x00005440


	//   ....[4]....
        /*0054*/ 	.word	0x000054b0


	//   ....[5]....
        /*0058*/ 	.word	0x00005590


	//   ....[6]....
        /*005c*/ 	.word	0x00005640


	//----- nvinfo : EIATTR_COOP_GROUP_MASK_REGIDS
	.align		4
.L_39:
        /*0060*/ 	.byte	0x04, 0x29
        /*0062*/ 	.short	(.L_41 - .L_40)


	//   ....[0]....
.L_40:
        /*0064*/ 	.word	0xffffffff


	//   ....[1]....
        /*0068*/ 	.word	0xffffffff


	//   ....[2]....
        /*006c*/ 	.word	0xffffffff


	//   ....[3]....
        /*0070*/ 	.word	0xffffffff


	//   ....[4]....
        /*0074*/ 	.word	0xffffffff


	//   ....[5]....
        /*0078*/ 	.word	0xffffffff


	//   ....[6]....
        /*007c*/ 	.word	0xffffffff


	//   ....[7]....
        /*0080*/ 	.word	0xffffffff


	//   ....[8]....
        /*0084*/ 	.word	0xffffffff


	//   ....[9]....
        /*0088*/ 	.word	0xffffffff


	//   ....[10]....
        /*008c*/ 	.word	0xffffffff


	//   ....[11]....
        /*0090*/ 	.word	0xffffffff


	//   ....[12]....
        /*0094*/ 	.word	0xffffffff


	//   ....[13]....
        /*0098*/ 	.word	0xffffffff


	//----- nvinfo : EIATTR_COOP_GROUP_INSTR_OFFSETS
	.align		4
.L_41:
        /*009c*/ 	.byte	0x04, 0x28
        /*009e*/ 	.short	(.L_43 - .L_42)


	//   ....[0]....
.L_42:
        /*00a0*/ 	.word	0x00000080


	//   ....[1]....
        /*00a4*/ 	.word	0x000004f0


	//   ....[2]....
        /*00a8*/ 	.word	0x00000950


	//   ....[3]....
        /*00ac*/ 	.word	0x00000ab0


	//   ....[4]....
        /*00b0*/ 	.word	0x00000bb0


	//   ....[5]....
        /*00b4*/ 	.word	0x00000d20


	//   ....[6]....
        /*00b8*/ 	.word	0x00000ec0


	//   ....[7]....
        /*00bc*/ 	.word	0x00001070


	//   ....[8]....
        /*00c0*/ 	.word	0x00002280


	//   ....[9]....
        /*00c4*/ 	.word	0x00003c70


	//   ....[10]....
        /*00c8*/ 	.word	0x00003e80


	//   ....[11]....
        /*00cc*/ 	.word	0x00003eb0


	//   ....[12]....
        /*00d0*/ 	.word	0x000047b0


	//   ....[13]....
        /*00d4*/ 	.word	0x000049e0


	//----- nvinfo : EIATTR_VRC_CTA_INIT_COUNT
	.align		4
.L_43:
        /*00d8*/ 	.byte	0x02, 0x4a
        /*00da*/ 	.byte	0x80
	.zero		1


	//----- nvinfo : EIATTR_SYSCALL_OFFSETS
	.align		4
        /*00dc*/ 	.byte	0x04, 0x46
        /*00de*/ 	.short	(.L_45 - .L_44)


	//   ....[0]....
.L_44:
        /*00e0*/ 	.word	0x00006240


	//   ....[1]....
        /*00e4*/ 	.word	0x00006380


	//   ....[2]....
        /*00e8*/ 	.word	0x00006c10


	//   ....[3]....
        /*00ec*/ 	.word	0x00008220


	//----- nvinfo : EIATTR_MBARRIER_INSTR_OFFSETS
	.align		4
.L_45:
        /*00f0*/ 	.byte	0x04, 0x39
        /*00f2*/ 	.short	(.L_47 - .L_46)


	//   ....[0]....
.L_46:
        /*00f4*/ 	.word	0x00000630
        /*00f8*/ 	.word	0x000000ff
        /*00fc*/ 	.word	0x00000000
        /*0100*/ 	.short	0x0100
        /*0102*/ 	.byte	0x04
	.zero		1


	//   ....[1]....
        /*0104*/ 	.word	0x00000640
        /*0108*/ 	.word	0x000000ff
        /*010c*/ 	.word	0x000000c0
        /*0110*/ 	.short	0x0100
        /*0112*/ 	.byte	0x04
	.zero		1


	//   ....[2]....
        /*0114*/ 	.word	0x00000650
        /*0118*/ 	.word	0x000000ff
        /*011c*/ 	.word	0x00000008
        /*0120*/ 	.short	0x0100
        /*0122*/ 	.byte	0x04
	.zero		1


	//   ....[3]....
        /*0124*/ 	.word	0x00000660
        /*0128*/ 	.word	0x000000ff
        /*012c*/ 	.word	0x000000c8
        /*0130*/ 	.short	0x0100
        /*0132*/ 	.byte	0x04
	.zero		1


	//   ....[4]....
        /*0134*/ 	.word	0x00000670
        /*0138*/ 	.word	0x000000ff
        /*013c*/ 	.word	0x00000010
        /*0140*/ 	.short	0x0100
        /*0142*/ 	.byte	0x04
	.zero		1


	//   ....[5]....
        /*0144*/ 	.word	0x00000680
        /*0148*/ 	.word	0x000000ff
        /*014c*/ 	.word	0x000000d0
        /*0150*/ 	.short	0x0100
        /*0152*/ 	.byte	0x04
	.zero		1


	//   ....[6]....
        /*0154*/ 	.word	0x00000690
        /*0158*/ 	.word	0x000000ff
        /*015c*/ 	.word	0x00000018
        /*0160*/ 	.short	0x0100
        /*0162*/ 	.byte	0x04
	.zero		1


	//   ....[7]....
        /*0164*/ 	.word	0x000006a0
        /*0168*/ 	.word	0x000000ff
        /*016c*/ 	.word	0x000000d8
        /*0170*/ 	.short	0x0100
        /*0172*/ 	.byte	0x04
	.zero		1


	//   ....[8]....
        /*0174*/ 	.word	0x000006b0
        /*0178*/ 	.word	0x000000ff
        /*017c*/ 	.word	0x00000020
        /*0180*/ 	.short	0x0100
        /*0182*/ 	.byte	0x04
	.zero		1


	//   ....[9]....
        /*0184*/ 	.word	0x000006c0
        /*0188*/ 	.word	0x000000ff
        /*018c*/ 	.word	0x000000e0
        /*0190*/ 	.short	0x0100
        /*0192*/ 	.byte	0x04
	.zero		1


	//   ....[10]....
        /*0194*/ 	.word	0x000006d0
        /*0198*/ 	.word	0x000000ff
        /*019c*/ 	.word	0x00000028
        /*01a0*/ 	.short	0x0100
        /*01a2*/ 	.byte	0x04
	.zero		1


	//   ....[11]....
        /*01a4*/ 	.word	0x000006e0
        /*01a8*/ 	.word	0x000000ff
        /*01ac*/ 	.word	0x000000e8
        /*01b0*/ 	.short	0x0100
        /*01b2*/ 	.byte	0x04
	.zero		1


	//   ....[12]....
        /*01b4*/ 	.word	0x000006f0
        /*01b8*/ 	.word	0x000000ff
        /*01bc*/ 	.word	0x00000030
        /*01c0*/ 	.short	0x0100
        /*01c2*/ 	.byte	0x04
	.zero		1


	//   ....[13]....
        /*01c4*/ 	.word	0x00000700
        /*01c8*/ 	.word	0x000000ff
        /*01cc*/ 	.word	0x000000f0
        /*01d0*/ 	.short	0x0100
        /*01d2*/ 	.byte	0x04
	.zero		1


	//   ....[14]....
        /*01d4*/ 	.word	0x00000710
        /*01d8*/ 	.word	0x000000ff
        /*01dc*/ 	.word	0x00000038
        /*01e0*/ 	.short	0x0100
        /*01e2*/ 	.byte	0x04
	.zero		1


	//   ....[15]....
        /*01e4*/ 	.word	0x00000720
        /*01e8*/ 	.word	0x000000ff
        /*01ec*/ 	.word	0x000000f8
        /*01f0*/ 	.short	0x0100
        /*01f2*/ 	.byte	0x04
	.zero		1


	//   ....[16]....
        /*01f4*/ 	.word	0x00000730
        /*01f8*/ 	.word	0x000000ff
        /*01fc*/ 	.word	0x00000040
        /*0200*/ 	.short	0x0100
        /*0202*/ 	.byte	0x04
	.zero		1


	//   ....[17]....
        /*0204*/ 	.word	0x00000740
        /*0208*/ 	.word	0x000000ff
        /*020c*/ 	.word	0x00000100
        /*0210*/ 	.short	0x0100
        /*0212*/ 	.byte	0x04
	.zero		1


	//   ....[18]....
        /*0214*/ 	.word	0x00000750
        /*0218*/ 	.word	0x000000ff
        /*021c*/ 	.word	0x00000048
        /*0220*/ 	.short	0x0100
        /*0222*/ 	.byte	0x04
	.zero		1


	//   ....[19]....
        /*0224*/ 	.word	0x00000760
        /*0228*/ 	.word	0x000000ff
        /*022c*/ 	.word	0x00000108
        /*0230*/ 	.short	0x0100
        /*0232*/ 	.byte	0x04
	.zero		1


	//   ....[20]....
        /*0234*/ 	.word	0x00000770
        /*0238*/ 	.word	0x000000ff
        /*023c*/ 	.word	0x00000050
        /*0240*/ 	.short	0x0100
        /*0242*/ 	.byte	0x04
	.zero		1


	//   ....[21]....
        /*0244*/ 	.word	0x00000780
        /*0248*/ 	.word	0x000000ff
        /*024c*/ 	.word	0x00000110
        /*0250*/ 	.short	0x0100
        /*0252*/ 	.byte	0x04
	.zero		1


	//   ....[22]....
        /*0254*/ 	.word	0x00000790
        /*0258*/ 	.word	0x000000ff
        /*025c*/ 	.word	0x00000058
        /*0260*/ 	.short	0x0100
        /*0262*/ 	.byte	0x04
	.zero		1


	//   ....[23]....
        /*0264*/ 	.word	0x000007a0
        /*0268*/ 	.word	0x000000ff
        /*026c*/ 	.word	0x00000118
        /*0270*/ 	.short	0x0100
        /*0272*/ 	.byte	0x04
	.zero		1


	//   ....[24]....
        /*0274*/ 	.word	0x000007b0
        /*0278*/ 	.word	0x000000ff
        /*027c*/ 	.word	0x00000060
        /*0280*/ 	.short	0x0100
        /*0282*/ 	.byte	0x04
	.zero		1


	//   ....[25]....
        /*0284*/ 	.word	0x000007c0
        /*0288*/ 	.word	0x000000ff
        /*028c*/ 	.word	0x00000120
        /*0290*/ 	.short	0x0100
        /*0292*/ 	.byte	0x04
	.zero		1


	//   ....[26]....
        /*0294*/ 	.word	0x000007d0
        /*0298*/ 	.word	0x000000ff
        /*029c*/ 	.word	0x00000068
        /*02a0*/ 	.short	0x0100
        /*02a2*/ 	.byte	0x04
	.zero		1


	//   ....[27]....
        /*02a4*/ 	.word	0x000007e0
        /*02a8*/ 	.word	0x000000ff
        /*02ac*/ 	.word	0x00000128
        /*02b0*/ 	.short	0x0100
        /*02b2*/ 	.byte	0x04
	.zero		1


	//   ....[28]....
        /*02b4*/ 	.word	0x000007f0
        /*02b8*/ 	.word	0x000000ff
        /*02bc*/ 	.word	0x00000070
        /*02c0*/ 	.short	0x0100
        /*02c2*/ 	.byte	0x04
	.zero		1


	//   ....[29]....
        /*02c4*/ 	.word	0x00000800
        /*02c8*/ 	.word	0x000000ff
        /*02cc*/ 	.word	0x00000130
        /*02d0*/ 	.short	0x0100
        /*02d2*/ 	.byte	0x04
	.zero		1


	//   ....[30]....
        /*02d4*/ 	.word	0x00000810
        /*02d8*/ 	.word	0x000000ff
        /*02dc*/ 	.word	0x00000078
        /*02e0*/ 	.short	0x0100
        /*02e2*/ 	.byte	0x04
	.zero		1


	//   ....[31]....
        /*02e4*/ 	.word	0x00000820
        /*02e8*/ 	.word	0x000000ff
        /*02ec*/ 	.word	0x00000138
        /*02f0*/ 	.short	0x0100
        /*02f2*/ 	.byte	0x04
	.zero		1


	//   ....[32]....
        /*02f4*/ 	.word	0x00000830
        /*02f8*/ 	.word	0x000000ff
        /*02fc*/ 	.word	0x00000080
        /*0300*/ 	.short	0x0100
        /*0302*/ 	.byte	0x04
	.zero		1


	//   ....[33]....
        /*0304*/ 	.word	0x00000840
        /*0308*/ 	.word	0x000000ff
        /*030c*/ 	.word	0x00000140
        /*0310*/ 	.short	0x0100
        /*0312*/ 	.byte	0x04
	.zero		1


	//   ....[34]....
        /*0314*/ 	.word	0x00000850
        /*0318*/ 	.word	0x000000ff
        /*031c*/ 	.word	0x00000088
        /*0320*/ 	.short	0x0100
        /*0322*/ 	.byte	0x04
	.zero		1


	//   ....[35]....
        /*0324*/ 	.word	0x00000860
        /*0328*/ 	.word	0x000000ff
        /*032c*/ 	.word	0x00000148
        /*0330*/ 	.short	0x0100
        /*0332*/ 	.byte	0x04
	.zero		1


	//   ....[36]....
        /*0334*/ 	.word	0x00000870
        /*0338*/ 	.word	0x000000ff
        /*033c*/ 	.word	0x00000090
        /*0340*/ 	.short	0x0100
        /*0342*/ 	.byte	0x04
	.zero		1


	//   ....[37]....
        /*0344*/ 	.word	0x00000880
        /*0348*/ 	.word	0x000000ff
        /*034c*/ 	.word	0x00000150
        /*0350*/ 	.short	0x0100
        /*0352*/ 	.byte	0x04
	.zero		1


	//   ....[38]....
        /*0354*/ 	.word	0x00000890
        /*0358*/ 	.word	0x000000ff
        /*035c*/ 	.word	0x00000098
        /*0360*/ 	.short	0x0100
        /*0362*/ 	.byte	0x04
	.zero		1


	//   ....[39]....
        /*0364*/ 	.word	0x000008a0
        /*0368*/ 	.word	0x000000ff
        /*036c*/ 	.word	0x00000158
        /*0370*/ 	.short	0x0100
        /*0372*/ 	.byte	0x04
	.zero		1


	//   ....[40]....
        /*0374*/ 	.word	0x000008b0
        /*0378*/ 	.word	0x000000ff
        /*037c*/ 	.word	0x000000a0
        /*0380*/ 	.short	0x0100
        /*0382*/ 	.byte	0x04
	.zero		1


	//   ....[41]....
        /*0384*/ 	.word	0x000008c0
        /*0388*/ 	.word	0x000000ff
        /*038c*/ 	.word	0x00000160
        /*0390*/ 	.short	0x0100
        /*0392*/ 	.byte	0x04
	.zero		1


	//   ....[42]....
        /*0394*/ 	.word	0x000008d0
        /*0398*/ 	.word	0x000000ff
        /*039c*/ 	.word	0x000000a8
        /*03a0*/ 	.short	0x0100
        /*03a2*/ 	.byte	0x04
	.zero		1


	//   ....[43]....
        /*03a4*/ 	.word	0x000008e0
        /*03a8*/ 	.word	0x000000ff
        /*03ac*/ 	.word	0x00000168
        /*03b0*/ 	.short	0x0100
        /*03b2*/ 	.byte	0x04
	.zero		1


	//   ....[44]....
        /*03b4*/ 	.word	0x000008f0
        /*03b8*/ 	.word	0x000000ff
        /*03bc*/ 	.word	0x000000b0
        /*03c0*/ 	.short	0x0100
        /*03c2*/ 	.byte	0x04
	.zero		1


	//   ....[45]....
        /*03c4*/ 	.word	0x00000900
        /*03c8*/ 	.word	0x000000ff
        /*03cc*/ 	.word	0x00000170
        /*03d0*/ 	.short	0x0100
        /*03d2*/ 	.byte	0x04
	.zero		1


	//   ....[46]....
        /*03d4*/ 	.word	0x00000910
        /*03d8*/ 	.word	0x000000ff
        /*03dc*/ 	.word	0x000000b8
        /*03e0*/ 	.short	0x0100
        /*03e2*/ 	.byte	0x04
	.zero		1


	//   ....[47]....
        /*03e4*/ 	.word	0x00000920
        /*03e8*/ 	.word	0x000000ff
        /*03ec*/ 	.word	0x00000178
        /*03f0*/ 	.short	0x0100
        /*03f2*/ 	.byte	0x04
	.zero		1


	//   ....[48]....
        /*03f4*/ 	.word	0x00000a60
        /*03f8*/ 	.word	0x000000ff
        /*03fc*/ 	.word	0x00000180
        /*0400*/ 	.short	0x0100
        /*0402*/ 	.byte	0x04
	.zero		1


	//   ....[49]....
        /*0404*/ 	.word	0x00000a70
        /*0408*/ 	.word	0x000000ff
        /*040c*/ 	.word	0x00000190
        /*0410*/ 	.short	0x0100
        /*0412*/ 	.byte	0x04
	.zero		1


	//   ....[50]....
        /*0414*/ 	.word	0x00000a80
        /*0418*/ 	.word	0x000000ff
        /*041c*/ 	.word	0x00000188
        /*0420*/ 	.short	0x0100
        /*0422*/ 	.byte	0x04
	.zero		1


	//   ....[51]....
        /*0424*/ 	.word	0x00000a90
        /*0428*/ 	.word	0x000000ff
        /*042c*/ 	.word	0x00000198
        /*0430*/ 	.short	0x0100
        /*0432*/ 	.byte	0x04
	.zero		1


	//   ....[52]....
        /*0434*/ 	.word	0x00000b80
        /*0438*/ 	.word	0x000000ff
        /*043c*/ 	.word	0x000001a0
        /*0440*/ 	.short	0x0100
        /*0442*/ 	.byte	0x06
	.zero		1


	//   ....[53]....
        /*0444*/ 	.word	0x00000b90
        /*0448*/ 	.word	0x000000ff
        /*044c*/ 	.word	0x000001a8
        /*0450*/ 	.short	0x0100
        /*0452*/ 	.byte	0x06
	.zero		1


	//   ....[54]....
        /*0454*/ 	.word	0x00000cd0
        /*0458*/ 	.word	0x000000ff
        /*045c*/ 	.word	0x000001b0
        /*0460*/ 	.short	0x0100
        /*0462*/ 	.byte	0x06
	.zero		1


	//   ....[55]....
        /*0464*/ 	.word	0x00000ce0
        /*0468*/ 	.word	0x000000ff
        /*046c*/ 	.word	0x000001c0
        /*0470*/ 	.short	0x0100
        /*0472*/ 	.byte	0x06
	.zero		1


	//   ....[56]....
        /*0474*/ 	.word	0x00000cf0
        /*0478*/ 	.word	0x000000ff
        /*047c*/ 	.word	0x000001b8
        /*0480*/ 	.short	0x0100
        /*0482*/ 	.byte	0x06
	.zero		1


	//   ....[57]....
        /*0484*/ 	.word	0x00000d00
        /*0488*/ 	.word	0x000000ff
        /*048c*/ 	.word	0x000001c8
        /*0490*/ 	.short	0x0100
        /*0492*/ 	.byte	0x06
	.zero		1


	//   ....[58]....
        /*0494*/ 	.word	0x00000e30
        /*0498*/ 	.word	0x000000ff
        /*049c*/ 	.word	0x000001d0
        /*04a0*/ 	.short	0x0100
        /*04a2*/ 	.byte	0x04
	.zero		1


	//   ....[59]....
        /*04a4*/ 	.word	0x00000e40
        /*04a8*/ 	.word	0x000000ff
        /*04ac*/ 	.word	0x000001f0
        /*04b0*/ 	.short	0x0100
        /*04b2*/ 	.byte	0x04
	.zero		1


	//   ....[60]....
        /*04b4*/ 	.word	0x00000e50
        /*04b8*/ 	.word	0x000000ff
        /*04bc*/ 	.word	0x000001d8
        /*04c0*/ 	.short	0x0100
        /*04c2*/ 	.byte	0x04
	.zero		1


	//   ....[61]....
        /*04c4*/ 	.word	0x00000e60
        /*04c8*/ 	.word	0x000000ff
        /*04cc*/ 	.word	0x000001f8
        /*04d0*/ 	.short	0x0100
        /*04d2*/ 	.byte	0x04
	.zero		1


	//   ....[62]....
        /*04d4*/ 	.word	0x00000e70
        /*04d8*/ 	.word	0x000000ff
        /*04dc*/ 	.word	0x000001e0
        /*04e0*/ 	.short	0x0100
        /*04e2*/ 	.byte	0x04
	.zero		1


	//   ....[63]....
        /*04e4*/ 	.word	0x00000e80
        /*04e8*/ 	.word	0x000000ff
        /*04ec*/ 	.word	0x00000200
        /*04f0*/ 	.short	0x0100
        /*04f2*/ 	.byte	0x04
	.zero		1


	//   ....[64]....
        /*04f4*/ 	.word	0x00000e90
        /*04f8*/ 	.word	0x000000ff
        /*04fc*/ 	.word	0x000001e8
        /*0500*/ 	.short	0x0100
        /*0502*/ 	.byte	0x04
	.zero		1


	//   ....[65]....
        /*0504*/ 	.word	0x00000ea0
        /*0508*/ 	.word	0x000000ff
        /*050c*/ 	.word	0x00000208
        /*0510*/ 	.short	0x0100
        /*0512*/ 	.byte	0x04
	.zero		1


	//   ....[66]....
        /*0514*/ 	.word	0x00000f90
        /*0518*/ 	.word	0x000000ff
        /*051c*/ 	.word	0x00000210
        /*0520*/ 	.short	0x0100
        /*0522*/ 	.byte	0x04
	.zero		1


	//   ....[67]....
        /*0524*/ 	.word	0x00000fa0
        /*0528*/ 	.word	0x000000ff
        /*052c*/ 	.word	0x00000220
        /*0530*/ 	.short	0x0100
        /*0532*/ 	.byte	0x04
	.zero		1


	//   ....[68]....
        /*0534*/ 	.word	0x00000fb0
        /*0538*/ 	.word	0x000000ff
        /*053c*/ 	.word	0x00000218
        /*0540*/ 	.short	0x0100
        /*0542*/ 	.byte	0x04
	.zero		1


	//   ....[69]....
        /*0544*/ 	.word	0x00000fc0
        /*0548*/ 	.word	0x000000ff
        /*054c*/ 	.word	0x00000228
        /*0550*/ 	.short	0x0100
        /*0552*/ 	.byte	0x04
	.zero		1


	//   ....[70]....
        /*0554*/ 	.word	0x00001b00
        /*0558*/ 	.word	0x00000003
        /*055c*/ 	.word	0x00000220
        /*0560*/ 	.short	0x010a
        /*0562*/ 	.byte	0xff
	.zero		1


	//   ....[71]....
        /*0564*/ 	.word	0x00001b30
        /*0568*/ 	.word	0x00000003
        /*056c*/ 	.word	0x00000210
        /*0570*/ 	.short	0x0101
        /*0572*/ 	.byte	0xff
	.zero		1


	//   ....[72]....
        /*0574*/ 	.word	0x00001c00
        /*0578*/ 	.word	0x000000ff
        /*057c*/ 	.word	0x000000c0
        /*0580*/ 	.short	0x010a
        /*0582*/ 	.byte	0x04
	.zero		1


	//   ....[73]....
        /*0584*/ 	.word	0x00001c80
        /*0588*/ 	.word	0x000000ff
        /*058c*/ 	.word	0x000000c0
        /*0590*/ 	.short	0x010a
        /*0592*/ 	.byte	0x21
	.zero		1


	//   ....[74]....
        /*0594*/ 	.word	0x00001e20
        /*0598*/ 	.word	0x000000ff
        /*059c*/ 	.word	0x000000c0
        /*05a0*/ 	.short	0x010a
        /*05a2*/ 	.byte	0x08
	.zero		1


	//   ....[75]....
        /*05a4*/ 	.word	0x00001f30
        /*05a8*/ 	.word	0x000000ff
        /*05ac*/ 	.word	0x000001a8
        /*05b0*/ 	.short	0x0101
        /*05b2*/ 	.byte	0x06
	.zero		1


	//   ....[76]....
        /*05b4*/ 	.word	0x00001f50
        /*05b8*/ 	.word	0x000000ff
        /*05bc*/ 	.word	0x000000c0
        /*05c0*/ 	.short	0x010a
        /*05c2*/ 	.byte	0x04
	.zero		1


	//   ....[77]....
        /*05c4*/ 	.word	0x00001fd0
        /*05c8*/ 	.word	0x000000ff
        /*05cc*/ 	.word	0x000000c0
        /*05d0*/ 	.short	0x010a
        /*05d2*/ 	.byte	0x11
	.zero		1


	//   ....[78]....
        /*05d4*/ 	.word	0x00002170
        /*05d8*/ 	.word	0x000000ff
        /*05dc*/ 	.word	0x000000c0
        /*05e0*/ 	.short	0x010a
        /*05e2*/ 	.byte	0x07
	.zero		1


	//   ....[79]....
        /*05e4*/ 	.word	0x000022b0
        /*05e8*/ 	.word	0x00000003
        /*05ec*/ 	.word	0x000001b0
        /*05f0*/ 	.short	0x010a
        /*05f2*/ 	.byte	0xff
	.zero		1


	//   ....[80]....
        /*05f4*/ 	.word	0x00002400
        /*05f8*/ 	.word	0x00000000
        /*05fc*/ 	.word	0x00000000
        /*0600*/ 	.short	0x0101
        /*0602*/ 	.byte	0xff
	.zero		1


	//   ....[81]....
        /*0604*/ 	.word	0x000029b0
        /*0608*/ 	.word	0x000000ff
        /*060c*/ 	.word	0x00000000
        /*0610*/ 	.short	0x010a
        /*0612*/ 	.byte	0x04
	.zero		1


	//   ....[82]....
        /*0614*/ 	.word	0x00002a40
        /*0618*/ 	.word	0x000000ff
        /*061c*/ 	.word	0x00000000
        /*0620*/ 	.short	0x010a
        /*0622*/ 	.byte	0x05
	.zero		1


	//   ....[83]....
        /*0624*/ 	.word	0x00002ad0
        /*0628*/ 	.word	0x000000ff
        /*062c*/ 	.word	0x00000000
        /*0630*/ 	.short	0x010a
        /*0632*/ 	.byte	0x05
	.zero		1


	//   ....[84]....
        /*0634*/ 	.word	0x00002b60
        /*0638*/ 	.word	0x000000ff
        /*063c*/ 	.word	0x00000000
        /*0640*/ 	.short	0x010a
        /*0642*/ 	.byte	0x05
	.zero		1


	//   ....[85]....
        /*0644*/ 	.word	0x00002bf0
        /*0648*/ 	.word	0x000000ff
        /*064c*/ 	.word	0x00000000
        /*0650*/ 	.short	0x010a
        /*0652*/ 	.byte	0x05
	.zero		1


	//   ....[86]....
        /*0654*/ 	.word	0x00002c80
        /*0658*/ 	.word	0x000000ff
        /*065c*/ 	.word	0x00000000
        /*0660*/ 	.short	0x010a
        /*0662*/ 	.byte	0x05
	.zero		1


	//   ....[87]....
        /*0664*/ 	.word	0x00002d10
        /*0668*/ 	.word	0x000000ff
        /*066c*/ 	.word	0x00000000
        /*0670*/ 	.short	0x010a
        /*0672*/ 	.byte	0x05
	.zero		1


	//   ....[88]....
        /*0674*/ 	.word	0x00002da0
        /*0678*/ 	.word	0x000000ff
        /*067c*/ 	.word	0x00000000
        /*0680*/ 	.short	0x010a
        /*0682*/ 	.byte	0x05
	.zero		1


	//   ....[89]....
        /*0684*/ 	.word	0x00002e30
        /*0688*/ 	.word	0x000000ff
        /*068c*/ 	.word	0x00000000
        /*0690*/ 	.short	0x010a
        /*0692*/ 	.byte	0x05
	.zero		1


	//   ....[90]....
        /*0694*/ 	.word	0x00002ec0
        /*0698*/ 	.word	0x000000ff
        /*069c*/ 	.word	0x00000000
        /*06a0*/ 	.short	0x010a
        /*06a2*/ 	.byte	0x05
	.zero		1


	//   ....[91]....
        /*06a4*/ 	.word	0x00002f50
        /*06a8*/ 	.word	0x000000ff
        /*06ac*/ 	.word	0x00000000
        /*06b0*/ 	.short	0x010a
        /*06b2*/ 	.byte	0x05
	.zero		1


	//   ....[92]....
        /*06b4*/ 	.word	0x00002fe0
        /*06b8*/ 	.word	0x000000ff
        /*06bc*/ 	.word	0x00000000
        /*06c0*/ 	.short	0x010a
        /*06c2*/ 	.byte	0x05
	.zero		1


	//   ....[93]....
        /*06c4*/ 	.word	0x00003070
        /*06c8*/ 	.word	0x000000ff
        /*06cc*/ 	.word	0x00000000
        /*06d0*/ 	.short	0x010a
        /*06d2*/ 	.byte	0x05
	.zero		1


	//   ....[94]....
        /*06d4*/ 	.word	0x00003100
        /*06d8*/ 	.word	0x000000ff
        /*06dc*/ 	.word	0x00000000
        /*06e0*/ 	.short	0x010a
        /*06e2*/ 	.byte	0x05
	.zero		1


	//   ....[95]....
        /*06e4*/ 	.word	0x00003190
        /*06e8*/ 	.word	0x000000ff
        /*06ec*/ 	.word	0x00000000
        /*06f0*/ 	.short	0x010a
        /*06f2*/ 	.byte	0x05
	.zero		1


	//   ....[96]....
        /*06f4*/ 	.word	0x00003220
        /*06f8*/ 	.word	0x000000ff
        /*06fc*/ 	.word	0x00000000
        /*0700*/ 	.short	0x010a
        /*0702*/ 	.byte	0x05
	.zero		1


	//   ....[97]....
        /*0704*/ 	.word	0x000032b0
        /*0708*/ 	.word	0x000000ff
        /*070c*/ 	.word	0x00000000
        /*0710*/ 	.short	0x010a
        /*0712*/ 	.byte	0x05
	.zero		1


	//   ....[98]....
        /*0714*/ 	.word	0x00003340
        /*0718*/ 	.word	0x000000ff
        /*071c*/ 	.word	0x00000000
        /*0720*/ 	.short	0x010a
        /*0722*/ 	.byte	0x05
	.zero		1


	//   ....[99]....
        /*0724*/ 	.word	0x000033d0
        /*0728*/ 	.word	0x000000ff
        /*072c*/ 	.word	0x00000000
        /*0730*/ 	.short	0x010a
        /*0732*/ 	.byte	0x05
	.zero		1


	//   ....[100]....
        /*0734*/ 	.word	0x00003460
        /*0738*/ 	.word	0x000000ff
        /*073c*/ 	.word	0x00000000
        /*0740*/ 	.short	0x010a
        /*0742*/ 	.byte	0x05
	.zero		1


	//   ....[101]....
        /*0744*/ 	.word	0x000034f0
        /*0748*/ 	.word	0x000000ff
        /*074c*/ 	.word	0x00000000
        /*0750*/ 	.short	0x010a
        /*0752*/ 	.byte	0x05
	.zero		1


	//   ....[102]....
        /*0754*/ 	.word	0x00003580
        /*0758*/ 	.word	0x000000ff
        /*075c*/ 	.word	0x00000000
        /*0760*/ 	.short	0x010a
        /*0762*/ 	.byte	0x05
	.zero		1


	//   ....[103]....
        /*0764*/ 	.word	0x00003610
        /*0768*/ 	.word	0x000000ff
        /*076c*/ 	.word	0x00000000
        /*0770*/ 	.short	0x010a
        /*0772*/ 	.byte	0x05
	.zero		1


	//   ....[104]....
        /*0774*/ 	.word	0x000036b0
        /*0778*/ 	.word	0x00000000
        /*077c*/ 	.word	0x00000000
        /*0780*/ 	.short	0x010a
        /*0782*/ 	.byte	0xff
	.zero		1


	//   ....[105]....
        /*0784*/ 	.word	0x000037d0
        /*0788*/ 	.word	0x00000002
        /*078c*/ 	.word	0x00000210
        /*0790*/ 	.short	0x010a
        /*0792*/ 	.byte	0xff
	.zero		1


	//   ....[106]....
        /*0794*/ 	.word	0x00003830
        /*0798*/ 	.word	0x00000004
        /*079c*/ 	.word	0x00000000
        /*07a0*/ 	.short	0x0101
        /*07a2*/ 	.byte	0xff
	.zero		1


	//   ....[107]....
        /*07a4*/ 	.word	0x00003850
        /*07a8*/ 	.word	0x000000ff
        /*07ac*/ 	.word	0x000001c0
        /*07b0*/ 	.short	0x010a
        /*07b2*/ 	.byte	0x04
	.zero		1


	//   ....[108]....
        /*07b4*/ 	.word	0x00003970
        /*07b8*/ 	.word	0x00000002
        /*07bc*/ 	.word	0x000001b0
        /*07c0*/ 	.short	0x010a
        /*07c2*/ 	.byte	0xff
	.zero		1


	//   ....[109]....
        /*07c4*/ 	.word	0x00003a80
        /*07c8*/ 	.word	0x00000002
        /*07cc*/ 	.word	0x00000000
        /*07d0*/ 	.short	0x0101
        /*07d2*/ 	.byte	0xff
	.zero		1


	//   ....[110]....
        /*07d4*/ 	.word	0x00003b10
        /*07d8*/ 	.word	0x000000ff
        /*07dc*/ 	.word	0x000001c0
        /*07e0*/ 	.short	0x0106
        /*07e2*/ 	.byte	0x04
	.zero		1


	//   ....[111]....
        /*07e4*/ 	.word	0x00003b30
        /*07e8*/ 	.word	0x000000ff
        /*07ec*/ 	.word	0x000001c0
        /*07f0*/ 	.short	0x010a
        /*07f2*/ 	.byte	0x04
	.zero		1


	//   ....[112]....
        /*07f4*/ 	.word	0x00003bc0
        /*07f8*/ 	.word	0x000000ff
        /*07fc*/ 	.word	0x000001c0
        /*0800*/ 	.short	0x0106
        /*0802*/ 	.byte	0x07
	.zero		1


	//   ....[113]....
        /*0804*/ 	.word	0x00003c00
        /*0808*/ 	.word	0x00000000
        /*080c*/ 	.word	0x000001c0
        /*0810*/ 	.short	0x010a
        /*0812*/ 	.byte	0xff
	.zero		1


	//   ....[114]....
        /*0814*/ 	.word	0x000040f0
        /*0818*/ 	.word	0x00000000
        /*081c*/ 	.word	0x000001b0
        /*0820*/ 	.short	0x010a
        /*0822*/ 	.byte	0xff
	.zero		1


	//   ....[115]....
        /*0824*/ 	.word	0x000041f0
        /*0828*/ 	.word	0x00000003
        /*082c*/ 	.word	0x00000000
        /*0830*/ 	.short	0x0101
        /*0832*/ 	.byte	0xff
	.zero		1


	//   ....[116]....
        /*0834*/ 	.word	0x00004200
        /*0838*/ 	.word	0x000000ff
        /*083c*/ 	.word	0x00000000
        /*0840*/ 	.short	0x010a
        /*0842*/ 	.byte	0x04
	.zero		1


	//   ....[117]....
        /*0844*/ 	.word	0x00004220
        /*0848*/ 	.word	0x000000ff
        /*084c*/ 	.word	0x000001f0
        /*0850*/ 	.short	0x010a
        /*0852*/ 	.byte	0x12
	.zero		1


	//   ....[118]....
        /*0854*/ 	.word	0x00004300
        /*0858*/ 	.word	0x000000ff
        /*085c*/ 	.word	0x00000000
        /*0860*/ 	.short	0x010a
        /*0862*/ 	.byte	0x06
	.zero		1


	//   ....[119]....
        /*0864*/ 	.word	0x00004400
        /*0868*/ 	.word	0x000000ff
        /*086c*/ 	.word	0x00000000
        /*0870*/ 	.short	0x010a
        /*0872*/ 	.byte	0x04
	.zero		1


	//   ....[120]....
        /*0874*/ 	.word	0x000045e0
        /*0878*/ 	.word	0x000000ff
        /*087c*/ 	.word	0x00000000
        /*0880*/ 	.short	0x010a
        /*0882*/ 	.byte	0x04
	.zero		1


	//   ....[121]....
        /*0884*/ 	.word	0x00004670
        /*0888*/ 	.word	0x000000ff
        /*088c*/ 	.word	0x00000000
        /*0890*/ 	.short	0x010a
        /*0892*/ 	.byte	0x05
	.zero		1


	//   ....[122]....
        /*0894*/ 	.word	0x00004700
        /*0898*/ 	.word	0x000000ff
        /*089c*/ 	.word	0x00000000
        /*08a0*/ 	.short	0x010a
        /*08a2*/ 	.byte	0x05
	.zero		1


	//   ....[123]....
        /*08a4*/ 	.word	0x00004790
        /*08a8*/ 	.word	0x000000ff
        /*08ac*/ 	.word	0x00000000
        /*08b0*/ 	.short	0x010a
        /*08b2*/ 	.byte	0x04
	.zero		1


	//   ....[124]....
        /*08b4*/ 	.word	0x00004c40
        /*08b8*/ 	.word	0x0000000c
        /*08bc*/ 	.word	0x000001b0
        /*08c0*/ 	.short	0x010a
        /*08c2*/ 	.byte	0xff
	.zero		1


	//   ....[125]....
        /*08c4*/ 	.word	0x00004db0
        /*08c8*/ 	.word	0x00000000
        /*08cc*/ 	.word	0x00000000
        /*08d0*/ 	.short	0x0101
        /*08d2*/ 	.byte	0xff
	.zero		1


	//   ....[126]....
        /*08d4*/ 	.word	0x00005240
        /*08d8*/ 	.word	0x000000ff
        /*08dc*/ 	.word	0x000001a8
        /*08e0*/ 	.short	0x010a
        /*08e2*/ 	.byte	0x15
	.zero		1


	//   ....[127]....
        /*08e4*/ 	.word	0x000053c0
        /*08e8*/ 	.word	0x000000ff
        /*08ec*/ 	.word	0x00000190
        /*08f0*/ 	.short	0x010a
        /*08f2*/ 	.byte	0x15
	.zero		1


	//   ....[128]....
        /*08f4*/ 	.word	0x00005540
        /*08f8*/ 	.word	0x000000ff
        /*08fc*/ 	.word	0x00000180
        /*0900*/ 	.short	0x010b
        /*0902*/ 	.byte	0x15
	.zero		1


	//   ....[129]....
        /*0904*/ 	.word	0x00005550
        /*0908*/ 	.word	0x000000ff
        /*090c*/ 	.word	0x00000000
        /*0910*/ 	.short	0x0101
        /*0912*/ 	.byte	0x06
	.zero		1


	//   ....[130]....
        /*0914*/ 	.word	0x00005560
        /*0918*/ 	.word	0x000000ff
        /*091c*/ 	.word	0x00000198
        /*0920*/ 	.short	0x010a
        /*0922*/ 	.byte	0x15
	.zero		1


	//   ....[131]....
        /*0924*/ 	.word	0x00005750
        /*0928*/ 	.word	0x000000ff
        /*092c*/ 	.word	0x00000188
        /*0930*/ 	.short	0x010b
        /*0932*/ 	.byte	0x15
	.zero		1


	//   ....[132]....
        /*0934*/ 	.word	0x00005760
        /*0938*/ 	.word	0x000000ff
        /*093c*/ 	.word	0x00000000
        /*0940*/ 	.short	0x0101
        /*0942*/ 	.byte	0x21
	.zero		1


	//   ....[133]....
        /*0944*/ 	.word	0x00005790
        /*0948*/ 	.word	0x000000ff
        /*094c*/ 	.word	0x00000190
        /*0950*/ 	.short	0x010a
        /*0952*/ 	.byte	0x15
	.zero		1


	//   ....[134]....
        /*0954*/ 	.word	0x000057d0
        /*0958*/ 	.word	0x00000000
        /*095c*/ 	.word	0x00000198
        /*0960*/ 	.short	0x010a
        /*0962*/ 	.byte	0xff
	.zero		1


	//   ....[135]....
        /*0964*/ 	.word	0x00005ae0
        /*0968*/ 	.word	0x00000003
        /*096c*/ 	.word	0x000001b0
        /*0970*/ 	.short	0x010a
        /*0972*/ 	.byte	0xff
	.zero		1


	//   ....[136]....
        /*0974*/ 	.word	0x00005c60
        /*0978*/ 	.word	0x00000000
        /*097c*/ 	.word	0x00000000
        /*0980*/ 	.short	0x0101
        /*0982*/ 	.byte	0xff
	.zero		1


	//   ....[137]....
        /*0984*/ 	.word	0x000067b0
        /*0988*/ 	.word	0x00000003
        /*098c*/ 	.word	0x00000180
        /*0990*/ 	.short	0x010a
        /*0992*/ 	.byte	0xff
	.zero		1


	//   ....[138]....
        /*0994*/ 	.word	0x000067f0
        /*0998*/ 	.word	0x000000ba
        /*099c*/ 	.word	0x000001d0
        /*09a0*/ 	.short	0x010a
        /*09a2*/ 	.byte	0xff
	.zero		1


	//   ....[139]....
        /*09a4*/ 	.word	0x00006920
        /*09a8*/ 	.word	0x00000003
        /*09ac*/ 	.word	0x00000180
        /*09b0*/ 	.short	0x010a
        /*09b2*/ 	.byte	0xff
	.zero		1


	//   ....[140]....
        /*09b4*/ 	.word	0x00006a60
        /*09b8*/ 	.word	0x00000000
        /*09bc*/ 	.word	0x00000000
        /*09c0*/ 	.short	0x0101
        /*09c2*/ 	.byte	0xff
	.zero		1


	//   ....[141]....
        /*09c4*/ 	.word	0x00006ae0
        /*09c8*/ 	.word	0x000000ba
        /*09cc*/ 	.word	0x000001d0
        /*09d0*/ 	.short	0x010a
        /*09d2*/ 	.byte	0xff
	.zero		1


	//   ....[142]....
        /*09d4*/ 	.word	0x00007e90
        /*09d8*/ 	.word	0x000000c1
        /*09dc*/ 	.word	0x00000180
        /*09e0*/ 	.short	0x010a
        /*09e2*/ 	.byte	0xff
	.zero		1


	//   ....[143]....
        /*09e4*/ 	.word	0x00007f60
        /*09e8*/ 	.word	0x000000c1
        /*09ec*/ 	.word	0x00000180
        /*09f0*/ 	.short	0x010a
        /*09f2*/ 	.byte	0xff
	.zero		1


	//   ....[144]....
        /*09f4*/ 	.word	0x000080a0
        /*09f8*/ 	.word	0x00000000
        /*09fc*/ 	.word	0x00000000
        /*0a00*/ 	.short	0x0101
        /*0a02*/ 	.byte	0xff
	.zero		1


	//   ....[145]....
        /*0a04*/ 	.word	0x000085a0
        /*0a08*/ 	.word	0x000000ff
        /*0a0c*/ 	.word	0x00000000
        /*0a10*/ 	.short	0x0101
        /*0a12*/ 	.byte	0x04
	.zero		1


	//   ....[146]....
        /*0a14*/ 	.word	0x00009550
        /*0a18*/ 	.word	0x00000003
        /*0a1c*/ 	.word	0x00000220
        /*0a20*/ 	.short	0x010a
        /*0a22*/ 	.byte	0xff
	.zero		1


	//   ....[147]....
        /*0a24*/ 	.word	0x000095b0
        /*0a28*/ 	.word	0x00000000
        /*0a2c*/ 	.word	0x000000c0
        /*0a30*/ 	.short	0x010a
        /*0a32*/ 	.byte	0xff
	.zero		1


	//   ....[148]....
        /*0a34*/ 	.word	0x00009610
        /*0a38*/ 	.word	0x00000000
        /*0a3c*/ 	.word	0x000000c0
        /*0a40*/ 	.short	0x010a
        /*0a42*/ 	.byte	0xff
	.zero		1


	//   ....[149]....
        /*0a44*/ 	.word	0x00009660
        /*0a48*/ 	.word	0x00000003
        /*0a4c*/ 	.word	0x000001b0
        /*0a50*/ 	.short	0x010a
        /*0a52*/ 	.byte	0xff
	.zero		1


	//   ....[150]....
        /*0a54*/ 	.word	0x000096c0
        /*0a58*/ 	.word	0x00000000
        /*0a5c*/ 	.word	0x00000000
        /*0a60*/ 	.short	0x010a
        /*0a62*/ 	.byte	0xff
	.zero		1


	//   ....[151]....
        /*0a64*/ 	.word	0x00009720
        /*0a68*/ 	.word	0x00000000
        /*0a6c*/ 	.word	0x00000000
        /*0a70*/ 	.short	0x010a
        /*0a72*/ 	.byte	0xff
	.zero		1


	//   ....[152]....
        /*0a74*/ 	.word	0x00009780
        /*0a78*/ 	.word	0x00000000
        /*0a7c*/ 	.word	0x00000000
        /*0a80*/ 	.short	0x010a
        /*0a82*/ 	.byte	0xff
	.zero		1


	//   ....[153]....
        /*0a84*/ 	.word	0x000097e0
        /*0a88*/ 	.word	0x00000000
        /*0a8c*/ 	.word	0x00000000
        /*0a90*/ 	.short	0x010a
        /*0a92*/ 	.byte	0xff
	.zero		1


	//   ....[154]....
        /*0a94*/ 	.word	0x00009840
        /*0a98*/ 	.word	0x00000000
        /*0a9c*/ 	.word	0x00000000
        /*0aa0*/ 	.short	0x010a
        /*0aa2*/ 	.byte	0xff
	.zero		1


	//   ....[155]....
        /*0aa4*/ 	.word	0x000098a0
        /*0aa8*/ 	.word	0x00000000
        /*0aac*/ 	.word	0x00000000
        /*0ab0*/ 	.short	0x010a
        /*0ab2*/ 	.byte	0xff
	.zero		1


	//   ....[156]....
        /*0ab4*/ 	.word	0x00009900
        /*0ab8*/ 	.word	0x00000000
        /*0abc*/ 	.word	0x00000000
        /*0ac0*/ 	.short	0x010a
        /*0ac2*/ 	.byte	0xff
	.zero		1


	//   ....[157]....
        /*0ac4*/ 	.word	0x00009960
        /*0ac8*/ 	.word	0x00000000
        /*0acc*/ 	.word	0x00000000
        /*0ad0*/ 	.short	0x010a
        /*0ad2*/ 	.byte	0xff
	.zero		1


	//   ....[158]....
        /*0ad4*/ 	.word	0x000099c0
        /*0ad8*/ 	.word	0x00000000
        /*0adc*/ 	.word	0x00000000
        /*0ae0*/ 	.short	0x010a
        /*0ae2*/ 	.byte	0xff
	.zero		1


	//   ....[159]....
        /*0ae4*/ 	.word	0x00009a20
        /*0ae8*/ 	.word	0x00000000
        /*0aec*/ 	.word	0x00000000
        /*0af0*/ 	.short	0x010a
        /*0af2*/ 	.byte	0xff
	.zero		1


	//   ....[160]....
        /*0af4*/ 	.word	0x00009a80
        /*0af8*/ 	.word	0x00000000
        /*0afc*/ 	.word	0x00000000
        /*0b00*/ 	.short	0x010a
        /*0b02*/ 	.byte	0xff
	.zero		1


	//   ....[161]....
        /*0b04*/ 	.word	0x00009ae0
        /*0b08*/ 	.word	0x00000000
        /*0b0c*/ 	.word	0x00000000
        /*0b10*/ 	.short	0x010a
        /*0b12*/ 	.byte	0xff
	.zero		1


	//   ....[162]....
        /*0b14*/ 	.word	0x00009b40
        /*0b18*/ 	.word	0x00000000
        /*0b1c*/ 	.word	0x00000000
        /*0b20*/ 	.short	0x010a
        /*0b22*/ 	.byte	0xff
	.zero		1


	//   ....[163]....
        /*0b24*/ 	.word	0x00009ba0
        /*0b28*/ 	.word	0x00000000
        /*0b2c*/ 	.word	0x00000000
        /*0b30*/ 	.short	0x010a
        /*0b32*/ 	.byte	0xff
	.zero		1


	//   ....[164]....
        /*0b34*/ 	.word	0x00009c00
        /*0b38*/ 	.word	0x00000000
        /*0b3c*/ 	.word	0x00000000
        /*0b40*/ 	.short	0x010a
        /*0b42*/ 	.byte	0xff
	.zero		1


	//   ....[165]....
        /*0b44*/ 	.word	0x00009c60
        /*0b48*/ 	.word	0x00000000
        /*0b4c*/ 	.word	0x00000000
        /*0b50*/ 	.short	0x010a
        /*0b52*/ 	.byte	0xff
	.zero		1


	//   ....[166]....
        /*0b54*/ 	.word	0x00009cc0
        /*0b58*/ 	.word	0x00000000
        /*0b5c*/ 	.word	0x00000000
        /*0b60*/ 	.short	0x010a
        /*0b62*/ 	.byte	0xff
	.zero		1


	//   ....[167]....
        /*0b64*/ 	.word	0x00009d20
        /*0b68*/ 	.word	0x00000000
        /*0b6c*/ 	.word	0x00000000
        /*0b70*/ 	.short	0x010a
        /*0b72*/ 	.byte	0xff
	.zero		1


	//   ....[168]....
        /*0b74*/ 	.word	0x00009d80
        /*0b78*/ 	.word	0x00000000
        /*0b7c*/ 	.word	0x00000000
        /*0b80*/ 	.short	0x010a
        /*0b82*/ 	.byte	0xff
	.zero		1


	//   ....[169]....
        /*0b84*/ 	.word	0x00009de0
        /*0b88*/ 	.word	0x00000000
        /*0b8c*/ 	.word	0x00000000
        /*0b90*/ 	.short	0x010a
        /*0b92*/ 	.byte	0xff
	.zero		1


	//   ....[170]....
        /*0b94*/ 	.word	0x00009e40
        /*0b98*/ 	.word	0x00000000
        /*0b9c*/ 	.word	0x00000000
        /*0ba0*/ 	.short	0x010a
        /*0ba2*/ 	.byte	0xff
	.zero		1


	//   ....[171]....
        /*0ba4*/ 	.word	0x00009ea0
        /*0ba8*/ 	.word	0x00000000
        /*0bac*/ 	.word	0x00000000
        /*0bb0*/ 	.short	0x010a
        /*0bb2*/ 	.byte	0xff
	.zero		1


	//   ....[172]....
        /*0bb4*/ 	.word	0x00009f00
        /*0bb8*/ 	.word	0x00000000
        /*0bbc*/ 	.word	0x00000000
        /*0bc0*/ 	.short	0x010a
        /*0bc2*/ 	.byte	0xff
	.zero		1


	//   ....[173]....
        /*0bc4*/ 	.word	0x00009f50
        /*0bc8*/ 	.word	0x00000002
        /*0bcc*/ 	.word	0x00000210
        /*0bd0*/ 	.short	0x010a
        /*0bd2*/ 	.byte	0xff
	.zero		1


	//   ....[174]....
        /*0bd4*/ 	.word	0x00009fb0
        /*0bd8*/ 	.word	0x00000002
        /*0bdc*/ 	.word	0x000001c0
        /*0be0*/ 	.short	0x010a
        /*0be2*/ 	.byte	0xff
	.zero		1


	//   ....[175]....
        /*0be4*/ 	.word	0x0000a000
        /*0be8*/ 	.word	0x00000002
        /*0bec*/ 	.word	0x000001b0
        /*0bf0*/ 	.short	0x010a
        /*0bf2*/ 	.byte	0xff
	.zero		1


	//   ....[176]....
        /*0bf4*/ 	.word	0x0000a060
        /*0bf8*/ 	.word	0x00000000
        /*0bfc*/ 	.word	0x000001c0
        /*0c00*/ 	.short	0x010a
        /*0c02*/ 	.byte	0xff
	.zero		1


	//   ....[177]....
        /*0c04*/ 	.word	0x0000a0b0
        /*0c08*/ 	.word	0x00000000
        /*0c0c*/ 	.word	0x000001b0
        /*0c10*/ 	.short	0x010a
        /*0c12*/ 	.byte	0xff
	.zero		1


	//   ....[178]....
        /*0c14*/ 	.word	0x0000a110
        /*0c18*/ 	.word	0x00000003
        /*0c1c*/ 	.word	0x000001f0
        /*0c20*/ 	.short	0x010a
        /*0c22*/ 	.byte	0xff
	.zero		1


	//   ....[179]....
        /*0c24*/ 	.word	0x0000a170
        /*0c28*/ 	.word	0x00000000
        /*0c2c*/ 	.word	0x00000000
        /*0c30*/ 	.short	0x010a
        /*0c32*/ 	.byte	0xff
	.zero		1


	//   ....[180]....
        /*0c34*/ 	.word	0x0000a1d0
        /*0c38*/ 	.word	0x00000000
        /*0c3c*/ 	.word	0x00000000
        /*0c40*/ 	.short	0x010a
        /*0c42*/ 	.byte	0xff
	.zero		1


	//   ....[181]....
        /*0c44*/ 	.word	0x0000a230
        /*0c48*/ 	.word	0x00000000
        /*0c4c*/ 	.word	0x00000000
        /*0c50*/ 	.short	0x010a
        /*0c52*/ 	.byte	0xff
	.zero		1


	//   ....[182]....
        /*0c54*/ 	.word	0x0000a290
        /*0c58*/ 	.word	0x00000000
        /*0c5c*/ 	.word	0x00000000
        /*0c60*/ 	.short	0x010a
        /*0c62*/ 	.byte	0xff
	.zero		1


	//   ....[183]....
        /*0c64*/ 	.word	0x0000a2f0
        /*0c68*/ 	.word	0x00000000
        /*0c6c*/ 	.word	0x00000000
        /*0c70*/ 	.short	0x010a
        /*0c72*/ 	.byte	0xff
	.zero		1


	//   ....[184]....
        /*0c74*/ 	.word	0x0000a340
        /*0c78*/ 	.word	0x0000000c
        /*0c7c*/ 	.word	0x000001b0
        /*0c80*/ 	.short	0x010a
        /*0c82*/ 	.byte	0xff
	.zero		1


	//   ....[185]....
        /*0c84*/ 	.word	0x0000a3a0
        /*0c88*/ 	.word	0x00000000
        /*0c8c*/ 	.word	0x000001a8
        /*0c90*/ 	.short	0x010a
        /*0c92*/ 	.byte	0xff
	.zero		1


	//   ....[186]....
        /*0c94*/ 	.word	0x0000a400
        /*0c98*/ 	.word	0x00000000
        /*0c9c*/ 	.word	0x00000190
        /*0ca0*/ 	.short	0x010a
        /*0ca2*/ 	.byte	0xff
	.zero		1


	//   ....[187]....
        /*0ca4*/ 	.word	0x0000a460
        /*0ca8*/ 	.word	0x00000000
        /*0cac*/ 	.word	0x00000198
        /*0cb0*/ 	.short	0x010a
        /*0cb2*/ 	.byte	0xff
	.zero		1


	//   ....[188]....
        /*0cb4*/ 	.word	0x0000a4c0
        /*0cb8*/ 	.word	0x00000000
        /*0cbc*/ 	.word	0x00000190
        /*0cc0*/ 	.short	0x010a
        /*0cc2*/ 	.byte	0xff
	.zero		1


	//   ....[189]....
        /*0cc4*/ 	.word	0x0000a510
        /*0cc8*/ 	.word	0x00000003
        /*0ccc*/ 	.word	0x000001b0
        /*0cd0*/ 	.short	0x010a
        /*0cd2*/ 	.byte	0xff
	.zero		1


	//   ....[190]....
        /*0cd4*/ 	.word	0x0000a560
        /*0cd8*/ 	.word	0x00000003
        /*0cdc*/ 	.word	0x00000180
        /*0ce0*/ 	.short	0x010a
        /*0ce2*/ 	.byte	0xff
	.zero		1


	//   ....[191]....
        /*0ce4*/ 	.word	0x0000a5b0
        /*0ce8*/ 	.word	0x000000ba
        /*0cec*/ 	.word	0x000001d0
        /*0cf0*/ 	.short	0x010a
        /*0cf2*/ 	.byte	0xff
	.zero		1


	//   ....[192]....
        /*0cf4*/ 	.word	0x0000a600
        /*0cf8*/ 	.word	0x000000c1
        /*0cfc*/ 	.word	0x00000180
        /*0d00*/ 	.short	0x010a
        /*0d02*/ 	.byte	0xff
	.zero		1


	//----- nvinfo : EIATTR_NUM_MBARRIERS
	.align		4
.L_47:
        /*0d04*/ 	.byte	0x03, 0x38
        /*0d06*/ 	.short	0x0046


	//----- nvinfo : EIATTR_EXIT_INSTR_OFFSETS
	.align		4
        /*0d08*/ 	.byte	0x04, 0x1c
        /*0d0a*/ 	.short	(.L_49 - .L_48)


	//   ....[0]....
.L_48:
        /*0d0c*/ 	.word	0x000036e0


	//   ....[1]....
        /*0d10*/ 	.word	0x00003bd0


	//   ....[2]....
        /*0d14*/ 	.word	0x00003c30


	//   ....[3]....
        /*0d18*/ 	.word	0x000049f0


	//   ....[4]....
        /*0d1c*/ 	.word	0x00005800


	//   ....[5]....
        /*0d20*/ 	.word	0x00005840


	//   ....[6]....
        /*0d24*/ 	.word	0x00009540


	//----- nvinfo : EIATTR_MAX_THREADS
	.align		4
.L_49:
        /*0d28*/ 	.byte	0x04, 0x05
        /*0d2a*/ 	.short	(.L_51 - .L_50)
.L_50:
        /*0d2c*/ 	.word	0x00000100
        /*0d30*/ 	.word	0x00000001
        /*0d34*/ 	.word	0x00000001


	//----- nvinfo : EIATTR_CRS_STACK_SIZE
	.align		4
.L_51:
        /*0d38*/ 	.byte	0x04, 0x1e
        /*0d3a*/ 	.short	(.L_53 - .L_52)
.L_52:
        /*0d3c*/ 	.word	0x00000000


	//----- nvinfo : EIATTR_CBANK_PARAM_SIZE
	.align		4
.L_53:
        /*0d40*/ 	.byte	0x03, 0x19
        /*0d42*/ 	.short	0x0800


	//----- nvinfo : EIATTR_PARAM_CBANK
	.align		4
        /*0d44*/ 	.byte	0x04, 0x0a
        /*0d46*/ 	.short	(.L_55 - .L_54)
	.align		4
.L_54:
        /*0d48*/ 	.word	index@(.nv.constant0._ZN7cutlass13device_kernelINS_4gemm6kernel13GemmUniversalIN4cute5tupleIJiiiiEEENS1_10collective13CollectiveMmaINS1_35MainloopSm100TmaUmmaWarpSpecializedILi24ELi2ELi4ENS5_IJNS4_1CILi1EEENSA_ILi2EEESB_EEEEENS5_IJNSA_ILi128EEESF_NSA_ILi32EEEEEENS_12float_e5m2_tENS5_IJlSB_lEEESI_SJ_NS4_8TiledMMAINS4_8MMA_AtomIJNS4_10MMA_TraitsINS4_19SM100_MMA_F8F6F4_SSEJSI_SI_fSF_SF_NS4_17integral_constantINS4_4UMMA5MajorELSQ_0EEESR_NSO_INSP_7ScaleInELSS_0EEEST_EEEEEENS4_6LayoutINS5_IJSB_SB_SB_EEENS5_IJNSA_ILi0EEESY_SY_EEEEENS5_IJNS4_10UnderscoreES11_S11_EEEEENS4_23SM90_TMA_LOAD_MULTICASTENS4_14ComposedLayoutINS4_7SwizzleILi1ELi4ELi3EEENS4_18smem_ptr_flag_bitsILi8EEENSW_INS5_IJNSA_ILi8EEESG_EEENS5_IJSG_SB_EEEEEEEvNS4_8identityENS4_13SM90_TMA_LOADES1E_vS1F_EENS_8epilogue10collective18CollectiveEpilogueINS1I_23Sm100TmaWarpSpecializedILi2ELi2ELi64ELb0ELb0EEEJSH_NS5_IJNSW_ISF_SB_EENSW_INSA_ILi64EEESB_EEEEESI_SJ_SI_SJ_NS1I_6fusion15FusionCallbacksIS1M_NS1R_17LinearCombinationISI_fSI_fLNS_15FloatRoundStyleE2EEESH_S1Q_JEEENS4_5SM1004TMEM4LOAD26SM100_TMEM_LOAD_32dp32b64xES1G_NS15_INS16_ILi2ELi4ELi3EEES19_NSW_INS5_IJS1A_S1O_EEENS5_IJS1O_SB_EEEEEEENS4_39AutoVectorizingCopyWithAssumedAlignmentILi128EEENS4_14SM90_TMA_STOREES25_S27_S27_EEEvvEEEEvNT_6ParamsE)
        /*0d4c*/ 	.short	0x0380
        /*0d4e*/ 	.short	0x0800


	//----- nvinfo : EIATTR_SW_WAR
	.align		4
.L_55:
        /*0d50*/ 	.byte	0x04, 0x36
        /*0d52*/ 	.short	(.L_57 - .L_56)
.L_56:
        /*0d54*/ 	.word	0x00000008
.L_57:


//--------------------- .nv.callgraph             --------------------------
	.section	.nv.callgraph,"",@"SHT_CUDA_CALLGRAPH"
	.align	4
	.sectionentsize	8
	.align		4
        /*0000*/ 	.word	0x00000000
	.align		4
        /*0004*/ 	.word	0xffffffff
	.align		4
        /*0008*/ 	.word	index@(_ZN7cutlass13device_kernelINS_4gemm6kernel13GemmUniversalIN4cute5tupleIJiiiiEEENS1_10collective13CollectiveMmaINS1_35MainloopSm100TmaUmmaWarpSpecializedILi24ELi2ELi4ENS5_IJNS4_1CILi1EEENSA_ILi2EEESB_EEEEENS5_IJNSA_ILi128EEESF_NSA_ILi32EEEEEENS_12float_e5m2_tENS5_IJlSB_lEEESI_SJ_NS4_8TiledMMAINS4_8MMA_AtomIJNS4_10MMA_TraitsINS4_19SM100_MMA_F8F6F4_SSEJSI_SI_fSF_SF_NS4_17integral_constantINS4_4UMMA5MajorELSQ_0EEESR_NSO_INSP_7ScaleInELSS_0EEEST_EEEEEENS4_6LayoutINS5_IJSB_SB_SB_EEENS5_IJNSA_ILi0EEESY_SY_EEEEENS5_IJNS4_10UnderscoreES11_S11_EEEEENS4_23SM90_TMA_LOAD_MULTICASTENS4_14ComposedLayoutINS4_7SwizzleILi1ELi4ELi3EEENS4_18smem_ptr_flag_bitsILi8EEENSW_INS5_IJNSA_ILi8EEESG_EEENS5_IJSG_SB_EEEEEEEvNS4_8identityENS4_13SM90_TMA_LOADES1E_vS1F_EENS_8epilogue10collective18CollectiveEpilogueINS1I_23Sm100TmaWarpSpecializedILi2ELi2ELi64ELb0ELb0EEEJSH_NS5_IJNSW_ISF_SB_EENSW_INSA_ILi64EEESB_EEEEESI_SJ_SI_SJ_NS1I_6fusion15FusionCallbacksIS1M_NS1R_17LinearCombinationISI_fSI_fLNS_15FloatRoundStyleE2EEESH_S1Q_JEEENS4_5SM1004TMEM4LOAD26SM100_TMEM_LOAD_32dp32b64xES1G_NS15_INS16_ILi2ELi4ELi3EEES19_NSW_INS5_IJS1A_S1O_EEENS5_IJS1O_SB_EEEEEEENS4_39AutoVectorizingCopyWithAssumedAlignmentILi128EEENS4_14SM90_TMA_STOREES25_S27_S27_EEEvvEEEEvNT_6ParamsE)
	.align		4
        /*000c*/ 	.word	index@(__assertfail)
	.align		4
        /*0010*/ 	.word	0x00000000
	.align		4
        /*0014*/ 	.word	0xfffffffe
	.align		4
        /*0018*/ 	.word	0x00000000
	.align		4
        /*001c*/ 	.word	0xfffffffd
	.align		4
        /*0020*/ 	.word	0x00000000
	.align		4
        /*0024*/ 	.word	0xfffffffc


//--------------------- .nv.constant4             --------------------------
	.section	.nv.constant4,"a",@progbits
	.align	8
	.align		8
.nv.constant4:
        /*0000*/ 	.dword	__assertfail
	.align		8
        /*0008*/ 	.dword	__unnamed_1
	.align		8
        /*0010*/ 	.dword	__unnamed_2
	.align		8
        /*0018*/ 	.dword	_ZN40_INTERNAL_85b5bca6_4_k_cu_5ca0f3ef_355484cuda3std3__45__cpo5beginE
	.align		8
        /*0020*/ 	.dword	_ZN40_INTERNAL_85b5bca6_4_k_cu_5ca0f3ef_355484cuda3std3__45__cpo3endE
	.align		8
        /*0028*/ 	.dword	_ZN40_INTERNAL_85b5bca6_4_k_cu_5ca0f3ef_355484cuda3std3__45__cpo6cbeginE
	.align		8
        /*0030*/ 	.dword	_ZN40_INTERNAL_85b5bca6_4_k_cu_5ca0f3ef_355484cuda3std3__45__cpo4cendE
	.align		8
        /*0038*/ 	.dword	_ZN40_INTERNAL_85b5bca6_4_k_cu_5ca0f3ef_355484cuda3std3__442_GLOBAL__N__85b5bca6_4_k_cu_5ca0f3ef_355486ignoreE
	.align		8
        /*0040*/ 	.dword	_ZN40_INTERNAL_85b5bca6_4_k_cu_5ca0f3ef_355484cuda3std3__419piecewise_constructE
	.align		8
        /*0048*/ 	.dword	_ZN40_INTERNAL_85b5bca6_4_k_cu_5ca0f3ef_355484cuda3std3__48in_placeE
	.align		8
        /*0050*/ 	.dword	_ZN40_INTERNAL_85b5bca6_4_k_cu_5ca0f3ef_355484cuda3std6ranges3__45__cpo4swapE
	.align		8
        /*0058*/ 	.dword	_ZN40_INTERNAL_85b5bca6_4_k_cu_5ca0f3ef_355484cuda3std6ranges3__45__cpo9iter_moveE
	.align		8
        /*0060*/ 	.dword	_ZN40_INTERNAL_85b5bca6_4_k_cu_5ca0f3ef_355484cute7productE
	.align		8
        /*0068*/ 	.dword	_ZN40_INTERNAL_85b5bca6_4_k_cu_5ca0f3ef_355484cute1_E
	.align		8
        /*0070*/ 	.dword	$str$25
	.align		8
        /*0078*/ 	.dword	$str$26
	.align		8
        /*0080*/ 	.dword	$str$27
	.align		8
        /*0088*/ 	.dword	$str$28


//--------------------- .text._ZN7cutlass13device_kernelINS_4gemm6kernel13GemmUniversalIN4cute5tupleIJiiiiEEENS1_10collective13CollectiveMmaINS1_35MainloopSm100TmaUmmaWarpSpecializedILi24ELi2ELi4ENS5_IJNS4_1CILi1EEENSA_ILi2EEESB_EEEEENS5_IJNSA_ILi128EEESF_NSA_ILi32EEEEEENS_12float_e5m2_tENS5_IJlSB_lEEESI_SJ_NS4_8TiledMMAINS4_8MMA_AtomIJNS4_10MMA_TraitsINS4_19SM100_MMA_F8F6F4_SSEJSI_SI_fSF_SF_NS4_17integral_constantINS4_4UMMA5MajorELSQ_0EEESR_NSO_INSP_7ScaleInELSS_0EEEST_EEEEEENS4_6LayoutINS5_IJSB_SB_SB_EEENS5_IJNSA_ILi0EEESY_SY_EEEEENS5_IJNS4_10UnderscoreES11_S11_EEEEENS4_23SM90_TMA_LOAD_MULTICASTENS4_14ComposedLayoutINS4_7SwizzleILi1ELi4ELi3EEENS4_18smem_ptr_flag_bitsILi8EEENSW_INS5_IJNSA_ILi8EEESG_EEENS5_IJSG_SB_EEEEEEEvNS4_8identityENS4_13SM90_TMA_LOADES1E_vS1F_EENS_8epilogue10collective18CollectiveEpilogueINS1I_23Sm100TmaWarpSpecializedILi2ELi2ELi64ELb0ELb0EEEJSH_NS5_IJNSW_ISF_SB_EENSW_INSA_ILi64EEESB_EEEEESI_SJ_SI_SJ_NS1I_6fusion15FusionCallbacksIS1M_NS1R_17LinearCombinationISI_fSI_fLNS_15FloatRoundStyleE2EEESH_S1Q_JEEENS4_5SM1004TMEM4LOAD26SM100_TMEM_LOAD_32dp32b64xES1G_NS15_INS16_ILi2ELi4ELi3EEES19_NSW_INS5_IJS1A_S1O_EEENS5_IJS1O_SB_EEEEEEENS4_39AutoVectorizingCopyWithAssumedAlignmentILi128EEENS4_14SM90_TMA_STOREES25_S27_S27_EEEvvEEEEvNT_6ParamsE --------------------------
	.section	.text._ZN7cutlass13device_kernelINS_4gemm6kernel13GemmUniversalIN4cute5tupleIJiiiiEEENS1_10collective13CollectiveMmaINS1_35MainloopSm100TmaUmmaWarpSpecializedILi24ELi2ELi4ENS5_IJNS4_1CILi1EEENSA_ILi2EEESB_EEEEENS5_IJNSA_ILi128EEESF_NSA_ILi32EEEEEENS_12float_e5m2_tENS5_IJlSB_lEEESI_SJ_NS4_8TiledMMAINS4_8MMA_AtomIJNS4_10MMA_TraitsINS4_19SM100_MMA_F8F6F4_SSEJSI_SI_fSF_SF_NS4_17integral_constantINS4_4UMMA5MajorELSQ_0EEESR_NSO_INSP_7ScaleInELSS_0EEEST_EEEEEENS4_6LayoutINS5_IJSB_SB_SB_EEENS5_IJNSA_ILi0EEESY_SY_EEEEENS5_IJNS4_10UnderscoreES11_S11_EEEEENS4_23SM90_TMA_LOAD_MULTICASTENS4_14ComposedLayoutINS4_7SwizzleILi1ELi4ELi3EEENS4_18smem_ptr_flag_bitsILi8EEENSW_INS5_IJNSA_ILi8EEESG_EEENS5_IJSG_SB_EEEEEEEvNS4_8identityENS4_13SM90_TMA_LOADES1E_vS1F_EENS_8epilogue10collective18CollectiveEpilogueINS1I_23Sm100TmaWarpSpecializedILi2ELi2ELi64ELb0ELb0EEEJSH_NS5_IJNSW_ISF_SB_EENSW_INSA_ILi64EEESB_EEEEESI_SJ_SI_SJ_NS1I_6fusion15FusionCallbacksIS1M_NS1R_17LinearCombinationISI_fSI_fLNS_15FloatRoundStyleE2EEESH_S1Q_JEEENS4_5SM1004TMEM4LOAD26SM100_TMEM_LOAD_32dp32b64xES1G_NS15_INS16_ILi2ELi4ELi3EEES19_NSW_INS5_IJS1A_S1O_EEENS5_IJS1O_SB_EEEEEEENS4_39AutoVectorizingCopyWithAssumedAlignmentILi128EEENS4_14SM90_TMA_STOREES25_S27_S27_EEEvvEEEEvNT_6ParamsE,"ax",@progbits
	.align	128
.text._ZN7cutlass13device_kernelINS_4gemm6kernel13GemmUniversalIN4cute5tupleIJiiiiEEENS1_10collective13CollectiveMmaINS1_35MainloopSm100TmaUmmaWarpSpecializedILi24ELi2ELi4ENS5_IJNS4_1CILi1EEENSA_ILi2EEESB_EEEEENS5_IJNSA_ILi128EEESF_NSA_ILi32EEEEEENS_12float_e5m2_tENS5_IJlSB_lEEESI_SJ_NS4_8TiledMMAINS4_8MMA_AtomIJNS4_10MMA_TraitsINS4_19SM100_MMA_F8F6F4_SSEJSI_SI_fSF_SF_NS4_17integral_constantINS4_4UMMA5MajorELSQ_0EEESR_NSO_INSP_7ScaleInELSS_0EEEST_EEEEEENS4_6LayoutINS5_IJSB_SB_SB_EEENS5_IJNSA_ILi0EEESY_SY_EEEEENS5_IJNS4_10UnderscoreES11_S11_EEEEENS4_23SM90_TMA_LOAD_MULTICASTENS4_14ComposedLayoutINS4_7SwizzleILi1ELi4ELi3EEENS4_18smem_ptr_flag_bitsILi8EEENSW_INS5_IJNSA_ILi8EEESG_EEENS5_IJSG_SB_EEEEEEEvNS4_8identityENS4_13SM90_TMA_LOADES1E_vS1F_EENS_8epilogue10collective18CollectiveEpilogueINS1I_23Sm100TmaWarpSpecializedILi2ELi2ELi64ELb0ELb0EEEJSH_NS5_IJNSW_ISF_SB_EENSW_INSA_ILi64EEESB_EEEEESI_SJ_SI_SJ_NS1I_6fusion15FusionCallbacksIS1M_NS1R_17LinearCombinationISI_fSI_fLNS_15FloatRoundStyleE2EEESH_S1Q_JEEENS4_5SM1004TMEM4LOAD26SM100_TMEM_LOAD_32dp32b64xES1G_NS15_INS16_ILi2ELi4ELi3EEES19_NSW_INS5_IJS1A_S1O_EEENS5_IJS1O_SB_EEEEEEENS4_39AutoVectorizingCopyWithAssumedAlignmentILi128EEENS4_14SM90_TMA_STOREES25_S27_S27_EEEvvEEEEvNT_6ParamsE:
        .type           _ZN7cutlass13device_kernelINS_4gemm6kernel13GemmUniversalIN4cute5tupleIJiiiiEEENS1_10collective13CollectiveMmaINS1_35MainloopSm100TmaUmmaWarpSpecializedILi24ELi2ELi4ENS5_IJNS4_1CILi1EEENSA_ILi2EEESB_EEEEENS5_IJNSA_ILi128EEESF_NSA_ILi32EEEEEENS_12float_e5m2_tENS5_IJlSB_lEEESI_SJ_NS4_8TiledMMAINS4_8MMA_AtomIJNS4_10MMA_TraitsINS4_19SM100_MMA_F8F6F4_SSEJSI_SI_fSF_SF_NS4_17integral_constantINS4_4UMMA5MajorELSQ_0EEESR_NSO_INSP_7ScaleInELSS_0EEEST_EEEEEENS4_6LayoutINS5_IJSB_SB_SB_EEENS5_IJNSA_ILi0EEESY_SY_EEEEENS5_IJNS4_10UnderscoreES11_S11_EEEEENS4_23SM90_TMA_LOAD_MULTICASTENS4_14ComposedLayoutINS4_7SwizzleILi1ELi4ELi3EEENS4_18smem_ptr_flag_bitsILi8EEENSW_INS5_IJNSA_ILi8EEESG_EEENS5_IJSG_SB_EEEEEEEvNS4_8identityENS4_13SM90_TMA_LOADES1E_vS1F_EENS_8epilogue10collective18CollectiveEpilogueINS1I_23Sm100TmaWarpSpecializedILi2ELi2ELi64ELb0ELb0EEEJSH_NS5_IJNSW_ISF_SB_EENSW_INSA_ILi64EEESB_EEEEESI_SJ_SI_SJ_NS1I_6fusion15FusionCallbacksIS1M_NS1R_17LinearCombinationISI_fSI_fLNS_15FloatRoundStyleE2EEESH_S1Q_JEEENS4_5SM1004TMEM4LOAD26SM100_TMEM_LOAD_32dp32b64xES1G_NS15_INS16_ILi2ELi4ELi3EEES19_NSW_INS5_IJS1A_S1O_EEENS5_IJS1O_SB_EEEEEEENS4_39AutoVectorizingCopyWithAssumedAlignmentILi128EEENS4_14SM90_TMA_STOREES25_S27_S27_EEEvvEEEEvNT_6ParamsE,@function
        .size           _ZN7cutlass13device_kernelINS_4gemm6kernel13GemmUniversalIN4cute5tupleIJiiiiEEENS1_10collective13CollectiveMmaINS1_35MainloopSm100TmaUmmaWarpSpecializedILi24ELi2ELi4ENS5_IJNS4_1CILi1EEENSA_ILi2EEESB_EEEEENS5_IJNSA_ILi128EEESF_NSA_ILi32EEEEEENS_12float_e5m2_tENS5_IJlSB_lEEESI_SJ_NS4_8TiledMMAINS4_8MMA_AtomIJNS4_10MMA_TraitsINS4_19SM100_MMA_F8F6F4_SSEJSI_SI_fSF_SF_NS4_17integral_constantINS4_4UMMA5MajorELSQ_0EEESR_NSO_INSP_7ScaleInELSS_0EEEST_EEEEEENS4_6LayoutINS5_IJSB_SB_SB_EEENS5_IJNSA_ILi0EEESY_SY_EEEEENS5_IJNS4_10UnderscoreES11_S11_EEEEENS4_23SM90_TMA_LOAD_MULTICASTENS4_14ComposedLayoutINS4_7SwizzleILi1ELi4ELi3EEENS4_18smem_ptr_flag_bitsILi8EEENSW_INS5_IJNSA_ILi8EEESG_EEENS5_IJSG_SB_EEEEEEEvNS4_8identityENS4_13SM90_TMA_LOADES1E_vS1F_EENS_8epilogue10collective18CollectiveEpilogueINS1I_23Sm100TmaWarpSpecializedILi2ELi2ELi64ELb0ELb0EEEJSH_NS5_IJNSW_ISF_SB_EENSW_INSA_ILi64EEESB_EEEEESI_SJ_SI_SJ_NS1I_6fusion15FusionCallbacksIS1M_NS1R_17LinearCombinationISI_fSI_fLNS_15FloatRoundStyleE2EEESH_S1Q_JEEENS4_5SM1004TMEM4LOAD26SM100_TMEM_LOAD_32dp32b64xES1G_NS15_INS16_ILi2ELi4ELi3EEES19_NSW_INS5_IJS1A_S1O_EEENS5_IJS1O_SB_EEEEEEENS4_39AutoVectorizingCopyWithAssumedAlignmentILi128EEENS4_14SM90_TMA_STOREES25_S27_S27_EEEvvEEEEvNT_6ParamsE,(.L_x_211 - _ZN7cutlass13device_kernelINS_4gemm6kernel13GemmUniversalIN4cute5tupleIJiiiiEEENS1_10collective13CollectiveMmaINS1_35MainloopSm100TmaUmmaWarpSpecializedILi24ELi2ELi4ENS5_IJNS4_1CILi1EEENSA_ILi2EEESB_EEEEENS5_IJNSA_ILi128EEESF_NSA_ILi32EEEEEENS_12float_e5m2_tENS5_IJlSB_lEEESI_SJ_NS4_8TiledMMAINS4_8MMA_AtomIJNS4_10MMA_TraitsINS4_19SM100_MMA_F8F6F4_SSEJSI_SI_fSF_SF_NS4_17integral_constantINS4_4UMMA5MajorELSQ_0EEESR_NSO_INSP_7ScaleInELSS_0EEEST_EEEEEENS4_6LayoutINS5_IJSB_SB_SB_EEENS5_IJNSA_ILi0EEESY_SY_EEEEENS5_IJNS4_10UnderscoreES11_S11_EEEEENS4_23SM90_TMA_LOAD_MULTICASTENS4_14ComposedLayoutINS4_7SwizzleILi1ELi4ELi3EEENS4_18smem_ptr_flag_bitsILi8EEENSW_INS5_IJNSA_ILi8EEESG_EEENS5_IJSG_SB_EEEEEEEvNS4_8identityENS4_13SM90_TMA_LOADES1E_vS1F_EENS_8epilogue10collective18CollectiveEpilogueINS1I_23Sm100TmaWarpSpecializedILi2ELi2ELi64ELb0ELb0EEEJSH_NS5_IJNSW_ISF_SB_EENSW_INSA_ILi64EEESB_EEEEESI_SJ_SI_SJ_NS1I_6fusion15FusionCallbacksIS1M_NS1R_17LinearCombinationISI_fSI_fLNS_15FloatRoundStyleE2EEESH_S1Q_JEEENS4_5SM1004TMEM4LOAD26SM100_TMEM_LOAD_32dp32b64xES1G_NS15_INS16_ILi2ELi4ELi3EEES19_NSW_INS5_IJS1A_S1O_EEENS5_IJS1O_SB_EEEEEEENS4_39AutoVectorizingCopyWithAssumedAlignmentILi128EEENS4_14SM90_TMA_STOREES25_S27_S27_EEEvvEEEEvNT_6ParamsE)
        .other          _ZN7cutlass13device_kernelINS_4gemm6kernel13GemmUniversalIN4cute5tupleIJiiiiEEENS1_10collective13CollectiveMmaINS1_35MainloopSm100TmaUmmaWarpSpecializedILi24ELi2ELi4ENS5_IJNS4_1CILi1EEENSA_ILi2EEESB_EEEEENS5_IJNSA_ILi128EEESF_NSA_ILi32EEEEEENS_12float_e5m2_tENS5_IJlSB_lEEESI_SJ_NS4_8TiledMMAINS4_8MMA_AtomIJNS4_10MMA_TraitsINS4_19SM100_MMA_F8F6F4_SSEJSI_SI_fSF_SF_NS4_17integral_constantINS4_4UMMA5MajorELSQ_0EEESR_NSO_INSP_7ScaleInELSS_0EEEST_EEEEEENS4_6LayoutINS5_IJSB_SB_SB_EEENS5_IJNSA_ILi0EEESY_SY_EEEEENS5_IJNS4_10UnderscoreES11_S11_EEEEENS4_23SM90_TMA_LOAD_MULTICASTENS4_14ComposedLayoutINS4_7SwizzleILi1ELi4ELi3EEENS4_18smem_ptr_flag_bitsILi8EEENSW_INS5_IJNSA_ILi8EEESG_EEENS5_IJSG_SB_EEEEEEEvNS4_8identityENS4_13SM90_TMA_LOADES1E_vS1F_EENS_8epilogue10collective18CollectiveEpilogueINS1I_23Sm100TmaWarpSpecializedILi2ELi2ELi64ELb0ELb0EEEJSH_NS5_IJNSW_ISF_SB_EENSW_INSA_ILi64EEESB_EEEEESI_SJ_SI_SJ_NS1I_6fusion15FusionCallbacksIS1M_NS1R_17LinearCombinationISI_fSI_fLNS_15FloatRoundStyleE2EEESH_S1Q_JEEENS4_5SM1004TMEM4LOAD26SM100_TMEM_LOAD_32dp32b64xES1G_NS15_INS16_ILi2ELi4ELi3EEES19_NSW_INS5_IJS1A_S1O_EEENS5_IJS1O_SB_EEEEEEENS4_39AutoVectorizingCopyWithAssumedAlignmentILi128EEENS4_14SM90_TMA_STOREES25_S27_S27_EEEvvEEEEvNT_6ParamsE,@"STO_CUDA_ENTRY STV_DEFAULT"
_ZN7cutlass13device_kernelINS_4gemm6kernel13GemmUniversalIN4cute5tupleIJiiiiEEENS1_10collective13CollectiveMmaINS1_35MainloopSm100TmaUmmaWarpSpecializedILi24ELi2ELi4ENS5_IJNS4_1CILi1EEENSA_ILi2EEESB_EEEEENS5_IJNSA_ILi128EEESF_NSA_ILi32EEEEEENS_12float_e5m2_tENS5_IJlSB_lEEESI_SJ_NS4_8TiledMMAINS4_8MMA_AtomIJNS4_10MMA_TraitsINS4_19SM100_MMA_F8F6F4_SSEJSI_SI_fSF_SF_NS4_17integral_constantINS4_4UMMA5MajorELSQ_0EEESR_NSO_INSP_7ScaleInELSS_0EEEST_EEEEEENS4_6LayoutINS5_IJSB_SB_SB_EEENS5_IJNSA_ILi0EEESY_SY_EEEEENS5_IJNS4_10UnderscoreES11_S11_EEEEENS4_23SM90_TMA_LOAD_MULTICASTENS4_14ComposedLayoutINS4_7SwizzleILi1ELi4ELi3EEENS4_18smem_ptr_flag_bitsILi8EEENSW_INS5_IJNSA_ILi8EEESG_EEENS5_IJSG_SB_EEEEEEEvNS4_8identityENS4_13SM90_TMA_LOADES1E_vS1F_EENS_8epilogue10collective18CollectiveEpilogueINS1I_23Sm100TmaWarpSpecializedILi2ELi2ELi64ELb0ELb0EEEJSH_NS5_IJNSW_ISF_SB_EENSW_INSA_ILi64EEESB_EEEEESI_SJ_SI_SJ_NS1I_6fusion15FusionCallbacksIS1M_NS1R_17LinearCombinationISI_fSI_fLNS_15FloatRoundStyleE2EEESH_S1Q_JEEENS4_5SM1004TMEM4LOAD26SM100_TMEM_LOAD_32dp32b64xES1G_NS15_INS16_ILi2ELi4ELi3EEES19_NSW_INS5_IJS1A_S1O_EEENS5_IJS1O_SB_EEEEEEENS4_39AutoVectorizingCopyWithAssumedAlignmentILi128EEENS4_14SM90_TMA_STOREES25_S27_S27_EEEvvEEEEvNT_6ParamsE:
[----:B------:R-:W1:Y:S01]  /*0000*/  LDC R1, c[0x0][0x37c] ;  /* 0x0000df00ff017b82 */ /* 0x000e620000000800 */
[----:B------:R-:W2:Y:S01]  /*0010*/  S2R R170, SR_TID.X ;  /* 0x0000000000aa7919 */ /* 0x000ea20000002100 */
[----:B------:R-:W3:Y:S01]  /*0020*/  LDCU.64 UR8, c[0x0][0x890] ;  /* 0x00011200ff0877ac */ /* 0x000ee20008000a00 */
[----:B------:R-:W-:Y:S02]  /*0030*/  PRMT R158, RZ, 0x7610, R158 ;  /* 0x00007610ff9e7816 */ /* 0x000fe4000000009e */
[----:B------:R-:W-:Y:S01]  /*0040*/  ELECT P3, URZ, PT ;  /* 0x0000000000ff782f */ /* 0x000fe20003860000 */
[----:B---3--:R-:W-:-:S04]  /*0050*/  UISETP.NE.U32.AND UP0, UPT, UR8, URZ, UPT ;  /* 0x000000ff0800728c */ /* 0x008fc8000bf05070 */
[----:B------:R-:W-:Y:S01]  /*0060*/  UISETP.NE.AND.EX UP0, UPT, UR9, URZ, UPT, UP0 ;  /* 0x000000ff0900728c */ /* 0x000fe2000bf05300 */
[----:B--2---:R-:W-:-:S05]  /*0070*/  SHF.R.U32.HI R159, RZ, 0x5, R170 ;  /* 0x00000005ff9f7819 */ /* 0x004fca00000116aa */
[----:B------:R-:W2:Y:S02]  /*0080*/  SHFL.IDX PT, R0, R159, RZ, 0x1f ;  /* 0x00001fff9f007589 */ /* 0x000ea400000e0000 */
[----:B--2---:R-:W-:Y:S01]  /*0090*/  R2UR UR17, R0 ;  /* 0x00000000001172ca */ /* 0x004fe200000e0000 */
[----:B-1----:R-:W-:-:S14]  /*00a0*/  BRA.U UP0, `(.L_x_0) ;  /* 0x0000000100307547 */ /* 0x002fdc000b800000 */
[----:B------:R-:W1:Y:S02]  /*00b0*/  LDCU.64 UR4, c[0x0][0x888] ;  /* 0x00011100ff0477ac */ /* 0x000e640008000a00 */
[----:B-1----:R-:W-:-:S04]  /*00c0*/  UISETP.NE.U32.AND UP0, UPT, UR4, URZ, UPT ;  /* 0x000000ff0400728c */ /* 0x002fc8000bf05070 */
[----:B------:R-:W-:-:S09]  /*00d0*/  UISETP.NE.AND.EX UP0, UPT, UR5, URZ, UPT, UP0 ;  /* 0x000000ff0500728c */ /* 0x000fd2000bf05300 */
[----:B------:R-:W-:Y:S05]  /*00e0*/  BRA.U !UP0, `(.L_x_1) ;  /* 0x0000000108147547 */ /* 0x000fea000b800000 */
[----:B------:R-:W1:Y:S01]  /*00f0*/  LDC.64 R2, c[0x0][0x888] ;  /* 0x00022200ff027b82 */ /* 0x000e620000000a00 */
[----:B------:R-:W1:Y:S02]  /*0100*/  LDCU.64 UR4, c[0x0][0x358] ;  /* 0x00006b00ff0477ac */ /* 0x000e640008000a00 */
[----:B-1----:R1:W5:Y:S01]  /*0110*/  LDG.E R73, desc[UR4][R2.64] ;  /* 0x0000000402497981 */ /* 0x002362000c1e1900 */
[----:B------:R-:W-:Y:S01]  /*0120*/  HFMA2 R158, -RZ, RZ, 0, 5.9604644775390625e-08 ;  /* 0x00000001ff9e7431 */ /* 0x000fe200000001ff */
[----:B------:R-:W-:Y:S05]  /*0130*/  BRA `(.L_x_0) ;  /* 0x00000000000c7947 */ /* 0x000fea0003800000 */
.L_x_1:
[----:B------:R-:W1:Y:S01]  /*0140*/  LDCU UR4, c[0x0][0x880] ;  /* 0x00011000ff0477ac */ /* 0x000e620008000800 */
[----:B------:R-:W-:Y:S01]  /*0150*/  HFMA2 R158, -RZ, RZ, 0, 5.9604644775390625e-08 ;  /* 0x00000001ff9e7431 */ /* 0x000fe200000001ff */
[----:B-1----:R-:W-:-:S07]  /*0160*/  MOV R73, UR4 ;  /* 0x0000000400497c02 */ /* 0x002fce0008000f00 */
.L_x_0:
[----:B------:R-:W2:Y:S02]  /*0170*/  LDCU.64 UR4, c[0x0][0x8b0] ;  /* 0x00011600ff0477ac */ /* 0x000ea40008000a00 */
[----:B--2---:R-:W-:-:S04]  /*0180*/  UISETP.NE.U32.AND UP0, UPT, UR4, URZ, UPT ;  /* 0x000000ff0400728c */ /* 0x004fc8000bf05070 */
[----:B------:R-:W-:-:S09]  /*0190*/  UISETP.NE.AND.EX UP0, UPT, UR5, URZ, UPT, UP0 ;  /* 0x000000ff0500728c */ /* 0x000fd2000bf05300 */
[----:B------:R-:W-:Y:S05]  /*01a0*/  BRA.U UP0, `(.L_x_2) ;  /* 0x0000000100287547 */ /* 0x000fea000b800000 */
[----:B------:R-:W2:Y:S02]  /*01b0*/  LDCU.64 UR4, c[0x0][0x8a8] ;  /* 0x00011500ff0477ac */ /* 0x000ea40008000a00 */
[----:B--2---:R-:W-:-:S04]  /*01c0*/  UISETP.NE.U32.AND UP0, UPT, UR4, URZ, UPT ;  /* 0x000000ff0400728c */ /* 0x004fc8000bf05070 */
[----:B------:R-:W-:-:S09]  /*01d0*/  UISETP.NE.AND.EX UP0, UPT, UR5, URZ, UPT, UP0 ;  /* 0x000000ff0500728c */ /* 0x000fd2000bf05300 */
[----:B------:R-:W-:Y:S05]  /*01e0*/  BRA.U !UP0, `(.L_x_3) ;  /* 0x0000000108107547 */ /* 0x000fea000b800000 */
[----:B------:R-:W2:Y:S01]  /*01f0*/  LDC.64 R70, c[0x0][0x8a8] ;  /* 0x00022a00ff467b82 */ /* 0x000ea20000000a00 */
[----:B------:R-:W2:Y:S02]  /*0200*/  LDCU.64 UR4, c[0x0][0x358] ;  /* 0x00006b00ff0477ac */ /* 0x000ea40008000a00 */
[----:B--2---:R2:W5:Y:S01]  /*0210*/  LDG.E R70, desc[UR4][R70.64] ;  /* 0x0000000446467981 */ /* 0x004562000c1e1900 */
[----:B------:R-:W-:Y:S05]  /*0220*/  BRA `(.L_x_2) ;  /* 0x0000000000087947 */ /* 0x000fea0003800000 */
.L_x_3:
[----:B------:R-:W2:Y:S02]  /*0230*/  LDCU UR4, c[0x0][0x8a0] ;  /* 0x00011400ff0477ac */ /* 0x000ea40008000800 */
[----:B--2---:R-:W-:Y:S02]  /*0240*/  MOV R70, UR4 ;  /* 0x0000000400467c02 */ /* 0x004fe40008000f00 */
.L_x_2:
[----:B------:R-:W-:Y:S01]  /*0250*/  IMAD.U32 R0, RZ, RZ, UR17 ;  /* 0x00000011ff007e24 */ /* 0x000fe2000f8e00ff */
[----:B------:R-:W-:Y:S04]  /*0260*/  BSSY.RECONVERGENT B0, `(.L_x_4) ;  /* 0x000000c000007945 */ /* 0x000fe80003800200 */
[C---:B------:R-:W-:Y:S02]  /*0270*/  ISETP.NE.OR P1, PT, R0.reuse, 0x1, !P3 ;  /* 0x000000010000780c */ /* 0x040fe40005f25670 */
[----:B------:R-:W-:-:S11]  /*0280*/  ISETP.NE.OR P0, PT, R0, 0x3, !P3 ;  /* 0x000000030000780c */ /* 0x000fd60005f05670 */
[----:B------:R-:W-:Y:S05]  /*0290*/  @P1 BRA `(.L_x_5) ;  /* 0x0000000000201947 */ /* 0x000fea0003800000 */
[----:B------:R-:W3:Y:S02]  /*02a0*/  LDCU.64 UR4, c[0x0][0x348] ;  /* 0x00006900ff0477ac */ /* 0x000ee40008000a00 */
[----:B---3--:R-:W-:Y:S02]  /*02b0*/  UIADD3 UR6, UP1, UPT, UR4, 0x80, URZ ;  /* 0x0000008004067890 */ /* 0x008fe4000ff3e0ff */
[----:B------:R-:W-:Y:S02]  /*02c0*/  UIADD3 UR4, UP0, UPT, UR4, 0x180, URZ ;  /* 0x0000018004047890 */ /* 0x000fe4000ff1e0ff */
[----:B------:R-:W-:Y:S02]  /*02d0*/  UIADD3.X UR7, UPT, UPT, URZ, UR5, URZ, UP1, !UPT ;  /* 0x00000005ff077290 */ /* 0x000fe40008ffe4ff */
[----:B------:R-:W-:-:S07]  /*02e0*/  UIADD3.X UR5, UPT, UPT, URZ, UR5, URZ, UP0, !UPT ;  /* 0x00000005ff057290 */ /* 0x000fce00087fe4ff */
[----:B------:R3:W-:Y:S02]  /*02f0*/  UTMACCTL.PF [UR6] ;  /* 0x00000000060079b9 */ /* 0x0007e40008040000 */
[----:B------:R3:W-:Y:S02]  /*0300*/  UTMACCTL.PF [UR4] ;  /* 0x00000000040079b9 */ /* 0x0007e40008040000 */
[----:B---3--:R-:W-:Y:S01]  /*0310*/  NOP ;  /* 0x0000000000007918 */ /* 0x008fe20000000000 */
.L_x_5:
[----:B------:R-:W-:Y:S05]  /*0320*/  BSYNC.RECONVERGENT B0 ;  /* 0x0000000000007941 */ /* 0x000fea0003800200 */
.L_x_4:
[----:B------:R-:W-:Y:S04]  /*0330*/  BSSY.RECONVERGENT B0, `(.L_x_6) ;  /* 0x000000a000007945 */ /* 0x000fe80003800200 */
        /* <DEDUP_REMOVED lines=9> */
.L_x_7:
[----:B------:R-:W-:Y:S05]  /*03d0*/  BSYNC.RECONVERGENT B0 ;  /* 0x0000000000007941 */ /* 0x000fea0003800200 */
.L_x_6:
[----:B------:R-:W3:Y:S01]  /*03e0*/  LDCU.64 UR4, c[0x0][0x888] ;  /* 0x00011100ff0477ac */ /* 0x000ee20008000a00 */
[----:B------:R-:W-:Y:S02]  /*03f0*/  UISETP.EQ.U32.AND UP1, UPT, UR8, URZ, UPT ;  /* 0x000000ff0800728c */ /* 0x000fe4000bf22070 */
[----:B------:R-:W-:Y:S02]  /*0400*/  UPLOP3.LUT UP3, UPT, UPT, UPT, UPT, 0x80, 0x8 ;  /* 0x000000000008789c */ /* 0x000fe40003f6f070 */
[----:B---3--:R-:W-:-:S04]  /*0410*/  UISETP.NE.U32.AND UP0, UPT, UR4, URZ, UPT ;  /* 0x000000ff0400728c */ /* 0x008fc8000bf05070 */
[----:B------:R-:W-:-:S04]  /*0420*/  UISETP.NE.AND.EX UP0, UPT, UR5, URZ, UPT, UP0 ;  /* 0x000000ff0500728c */ /* 0x000fc8000bf05300 */
[----:B------:R-:W-:-:S04]  /*0430*/  UISETP.EQ.OR.EX UP2, UPT, UR9, URZ, !UP0, UP1 ;  /* 0x000000ff0900728c */ /* 0x000fc8000c742710 */
[----:B------:R-:W-:-:S06]  /*0440*/  UP2UR UR4, UPR, URZ, 0x4 ;  /* 0x00000004ff047883 */ /* 0x000fcc0008000000 */
[----:B------:R-:W-:Y:S01]  /*0450*/  MOV R161, UR4 ;  /* 0x0000000400a17c02 */ /* 0x000fe20008000f00 */
[----:B------:R-:W-:Y:S06]  /*0460*/  BRA.U !UP2, `(.L_x_8) ;  /* 0x000000010a207547 */ /* 0x000fec000b800000 */
[----:B------:R-:W-:Y:S01]  /*0470*/  UISETP.NE.U32.AND UP1, UPT, UR8, URZ, UPT ;  /* 0x000000ff0800728c */ /* 0x000fe2000bf25070 */
[----:B-----5:R-:W-:Y:S01]  /*0480*/  FSETP.NEU.AND P0, PT, R73, RZ, PT ;  /* 0x000000ff4900720b */ /* 0x020fe20003f0d000 */
[----:B------:R-:W-:Y:S02]  /*0490*/  USEL UR4, URZ, 0xffffffff, UP0 ;  /* 0xffffffffff047887 */ /* 0x000fe40008000000 */
[----:B------:R-:W-:-:S10]  /*04a0*/  UISETP.NE.AND.EX UP1, UPT, UR9, URZ, UPT, UP1 ;  /* 0x000000ff0900728c */ /* 0x000fd4000bf25310 */
[----:B------:R-:W-:Y:S01]  /*04b0*/  VOTEU.ANY UP0, P0 ;  /* 0x0000000000ff7886 */ /* 0x000fe20000000100 */
[----:B------:R-:W-:-:S04]  /*04c0*/  @!UP1 USEL UR4, URZ, 0xffffffff, UP0 ;  /* 0xffffffffff049887 */ /* 0x000fc80008000000 */
[----:B------:R-:W-:-:S04]  /*04d0*/  ULOP3.LUT UR4, UR4, 0x1, URZ, 0xc0, !UPT ;  /* 0x0000000104047892 */ /* 0x000fc8000f8ec0ff */
[----:B------:R-:W-:-:S11]  /*04e0*/  UISETP.NE.U32.AND UP3, UPT, UR4, 0x1, UPT ;  /* 0x000000010400788c */ /* 0x000fd6000bf65070 */
.L_x_8:
[----:B-1----:R-:W1:Y:S01]  /*04f0*/  SHFL.IDX PT, R2, R159, RZ, 0x1f ;  /* 0x00001fff9f027589 */ /* 0x002e6200000e0000 */
[----:B------:R-:W-:-:S04]  /*0500*/  UISETP.NE.AND UP0, UPT, UR17, 0x2, UPT ;  /* 0x000000021100788c */ /* 0x000fc8000bf05270 */
[----:B------:R-:W-:Y:S01]  /*0510*/  USEL UR37, URZ, 0x1, UP0 ;  /* 0x00000001ff257887 */ /* 0x000fe20008000000 */
[----:B-1----:R-:W-:-:S13]  /*0520*/  ISETP.NE.AND P0, PT, R2, RZ, PT ;  /* 0x000000ff0200720c */ /* 0x002fda0003f05270 */
[----:B------:R-:W-:Y:S05]  /*0530*/  @P0 BRA `(.L_x_9) ;  /* 0x0000000400040947 */ /* 0x000fea0003800000 */
[----:B------:R-:W-:Y:S01]  /*0540*/  ELECT P0, URZ, PT ;  /* 0x0000000000ff782f */ /* 0x000fe20003800000 */
[----:B------:R-:W-:-:S12]  /*0550*/  BSSY.RECONVERGENT B0, `(.L_x_9) ;  /* 0x000003f000007945 */ /* 0x000fd80003800200 */
[----:B------:R-:W-:Y:S05]  /*0560*/  @!P0 BRA `(.L_x_10) ;  /* 0x0000000000f48947 */ /* 0x000fea0003800000 */
[----:B------:R-:W1:Y:S01]  /*0570*/  S2UR UR4, SR_CgaCtaId ;  /* 0x00000000000479c3 */ /* 0x000e620000008800 */
[----:B------:R-:W-:Y:S01]  /*0580*/  UMOV UR5, 0x400 ;  /* 0x0000040000057882 */ /* 0x000fe20000000000 */
[----:B------:R-:W-:Y:S01]  /*0590*/  UMOV UR8, 0x1 ;  /* 0x0000000100087882 */ /* 0x000fe20000000000 */
[----:B------:R-:W-:Y:S01]  /*05a0*/  UMOV UR6, 0x2 ;  /* 0x0000000200067882 */ /* 0x000fe20000000000 */
[----:B------:R-:W-:-:S04]  /*05b0*/  UIADD3 UR8, UPT, UPT, -UR8, 0x100000, URZ ;  /* 0x0010000008087890 */ /* 0x000fc8000fffe1ff */
[----:B------:R-:W-:Y:S02]  /*05c0*/  USHF.L.U32 UR9, UR8, 0xb, URZ ;  /* 0x0000000b08097899 */ /* 0x000fe400080006ff */
[----:B------:R-:W-:Y:S02]  /*05d0*/  USHF.L.U32 UR8, UR8, 0x1, URZ ;  /* 0x0000000108087899 */ /* 0x000fe400080006ff */
[----:B------:R-:W-:-:S04]  /*05e0*/  UIADD3 UR6, UPT, UPT, -UR6, 0x100000, URZ ;  /* 0x0010000006067890 */ /* 0x000fc8000fffe1ff */
[----:B------:R-:W-:Y:S02]  /*05f0*/  USHF.L.U32 UR7, UR6, 0xb, URZ ;  /* 0x0000000b06077899 */ /* 0x000fe400080006ff */
[----:B------:R-:W-:Y:S02]  /*0600*/  USHF.L.U32 UR6, UR6, 0x1, URZ ;  /* 0x0000000106067899 */ /* 0x000fe400080006ff */
[----:B-1----:R-:W-:Y:S01]  /*0610*/  ULEA UR4, UR4, UR5, 0x18 ;  /* 0x0000000504047291 */ /* 0x002fe2000f8ec0ff */
[----:B------:R-:W1:Y:S11]  /*0620*/  FENCE.VIEW.ASYNC.S ;  /* 0x00000000000073c6 */ /* 0x000e760000000000 */
[----:B-1----:R1:W3:Y:S01]  /*0630*/  SYNCS.EXCH.64 URZ, [UR4], UR8 ;  /* 0x0000000804ff75b2 */ /* 0x0022e20008000100 */
[----:B------:R1:W4:Y:S01]  /*0640*/  SYNCS.EXCH.64 URZ, [UR4+0xc0], UR6 ;  /* 0x0000c00604ff75b2 */ /* 0x0003220008000100 */
[----:B------:R1:W1:Y:S01]  /*0650*/  SYNCS.EXCH.64 URZ, [UR4+0x8], UR8 ;  /* 0x0000080804ff75b2 */ /* 0x0002620008000100 */
        /* <DEDUP_REMOVED lines=45> */
[----:B---34-:R-:W-:Y:S01]  /*0930*/  NOP ;  /* 0x0000000000007918 */ /* 0x018fe20000000000 */
.L_x_10:
[----:B-1----:R-:W-:Y:S05]  /*0940*/  BSYNC.RECONVERGENT B0 ;  /* 0x0000000000007941 */ /* 0x002fea0003800200 */
.L_x_9:
[----:B------:R-:W1:Y:S01]  /*0950*/  SHFL.IDX PT, R2, R159, RZ, 0x1f ;  /* 0x00001fff9f027589 */ /* 0x000e6200000e0000 */
[----:B------:R-:W-:Y:S01]  /*0960*/  NOP ;  /* 0x0000000000007918 */ /* 0x000fe20000000000 */
[----:B-1----:R-:W-:-:S13]  /*0970*/  ISETP.NE.AND P0, PT, R2, 0x1, PT ;  /* 0x000000010200780c */ /* 0x002fda0003f05270 */
[----:B------:R-:W-:Y:S05]  /*0980*/  @P0 BRA `(.L_x_11) ;  /* 0x0000000000480947 */ /* 0x000fea0003800000 */
        /* <DEDUP_REMOVED lines=9> */
[----:B------:R-:W-:Y:S01]  /*0a20*/  USHF.L.U32 UR6, UR6, 0x1, URZ ;  /* 0x0000000106067899 */ /* 0x000fe200080006ff */
[----:B------:R-:W-:Y:S01]  /*0a30*/  ELECT P0, URZ, PT ;  /* 0x0000000000ff782f */ /* 0x000fe20003800000 */
[----:B-1----:R-:W-:Y:S01]  /*0a40*/  ULEA UR4, UR4, UR5, 0x18 ;  /* 0x0000000504047291 */ /* 0x002fe2000f8ec0ff */
[----:B------:R-:W1:Y:S11]  /*0a50*/  FENCE.VIEW.ASYNC.S ;  /* 0x00000000000073c6 */ /* 0x000e760000000000 */
[----:B-1----:R1:W3:Y:S01]  /*0a60*/  SYNCS.EXCH.64 URZ, [UR4+0x180], UR8 ;  /* 0x0001800804ff75b2 */ /* 0x0022e20008000100 */
[----:B------:R1:W4:Y:S01]  /*0a70*/  SYNCS.EXCH.64 URZ, [UR4+0x190], UR6 ;  /* 0x0001900604ff75b2 */ /* 0x0003220008000100 */
[----:B------:R1:W1:Y:S01]  /*0a80*/  SYNCS.EXCH.64 URZ, [UR4+0x188], UR8 ;  /* 0x0001880804ff75b2 */ /* 0x0002620008000100 */
[----:B------:R1:W1:Y:S01]  /*0a90*/  SYNCS.EXCH.64 URZ, [UR4+0x198], UR6 ;  /* 0x0001980604ff75b2 */ /* 0x0002620008000100 */
[----:B------:R-:W-:Y:S01]  /*0aa0*/  NOP ;  /* 0x0000000000007918 */ /* 0x000fe20000000000 */
.L_x_11:
[----:B------:R-:W2:Y:S01]  /*0ab0*/  SHFL.IDX PT, R2, R159, RZ, 0x1f ;  /* 0x00001fff9f027589 */ /* 0x000ea200000e0000 */
[----:B------:R-:W-:Y:S01]  /*0ac0*/  NOP ;  /* 0x0000000000007918 */ /* 0x000fe20000000000 */
[----:B--2---:R-:W-:-:S13]  /*0ad0*/  ISETP.NE.AND P0, PT, R2, 0x3, PT ;  /* 0x000000030200780c */ /* 0x004fda0003f05270 */
[----:B------:R-:W-:Y:S05]  /*0ae0*/  @P0 BRA `(.L_x_12) ;  /* 0x0000000000300947 */ /* 0x000fea0003800000 */
[----:B-1----:R-:W1:Y:S01]  /*0af0*/  S2UR UR6, SR_CgaCtaId ;  /* 0x00000000000679c3 */ /* 0x002e620000008800 */
[----:B------:R-:W-:Y:S01]  /*0b00*/  UMOV UR4, 0x400 ;  /* 0x0000040000047882 */ /* 0x000fe20000000000 */
[----:B------:R-:W-:Y:S01]  /*0b10*/  UMOV UR5, 0x20 ;  /* 0x0000002000057882 */ /* 0x000fe20000000000 */
[----:B------:R-:W-:Y:S01]  /*0b20*/  ELECT P0, URZ, PT ;  /* 0x0000000000ff782f */ /* 0x000fe20003800000 */
[----:B-1----:R-:W-:Y:S02]  /*0b30*/  ULEA UR6, UR6, UR4, 0x18 ;  /* 0x0000000406067291 */ /* 0x002fe4000f8ec0ff */
[----:B------:R-:W-:-:S04]  /*0b40*/  UIADD3 UR4, UPT, UPT, -UR5, 0x100000, URZ ;  /* 0x0010000005047890 */ /* 0x000fc8000fffe1ff */
[----:B------:R-:W-:Y:S02]  /*0b50*/  USHF.L.U32 UR5, UR4, 0xb, URZ ;  /* 0x0000000b04057899 */ /* 0x000fe400080006ff */
[----:B------:R-:W-:Y:S01]  /*0b60*/  USHF.L.U32 UR4, UR4, 0x1, URZ ;  /* 0x0000000104047899 */ /* 0x000fe200080006ff */
[----:B------:R-:W1:Y:S11]  /*0b70*/  FENCE.VIEW.ASYNC.S ;  /* 0x00000000000073c6 */ /* 0x000e760000000000 */
[----:B-1----:R2:W1:Y:S01]  /*0b80*/  SYNCS.EXCH.64 URZ, [UR6+0x1a0], UR4 ;  /* 0x0001a00406ff75b2 */ /* 0x0024620008000100 */
[----:B------:R2:W1:Y:S02]  /*0b90*/  SYNCS.EXCH.64 URZ, [UR6+0x1a8], UR4 ;  /* 0x0001a80406ff75b2 */ /* 0x0004640008000100 */
[----:B--2---:R-:W-:Y:S01]  /*0ba0*/  NOP ;  /* 0x0000000000007918 */ /* 0x004fe20000000000 */
.L_x_12:
[----:B------:R-:W2:Y:S01]  /*0bb0*/  SHFL.IDX PT, R2, R159, RZ, 0x1f ;  /* 0x00001fff9f027589 */ /* 0x000ea200000e0000 */
[----:B------:R-:W-:Y:S01]  /*0bc0*/  NOP ;  /* 0x0000000000007918 */ /* 0x000fe20000000000 */
[----:B--2---:R-:W-:-:S13]  /*0bd0*/  ISETP.NE.AND P0, PT, R2, 0x4, PT ;  /* 0x000000040200780c */ /* 0x004fda0003f05270 */
[----:B------:R-:W-:Y:S05]  /*0be0*/  @P0 BRA `(.L_x_13) ;  /* 0x00000000004c0947 */ /* 0x000fea0003800000 */
[----:B-1----:R-:W1:Y:S01]  /*0bf0*/  S2UR UR6, SR_CgaCtaId ;  /* 0x00000000000679c3 */ /* 0x002e620000008800 */
[----:B------:R-:W-:Y:S01]  /*0c00*/  UMOV UR4, 0x1e0 ;  /* 0x000001e000047882 */ /* 0x000fe20000000000 */
[----:B------:R-:W-:Y:S01]  /*0c10*/  UMOV UR5, 0x400 ;  /* 0x0000040000057882 */ /* 0x000fe20000000000 */
[----:B------:R-:W-:Y:S01]  /*0c20*/  USEL UR4, UR4, 0x1a0, UP3 ;  /* 0x000001a004047887 */ /* 0x000fe20009800000 */
[----:B------:R-:W-:Y:S01]  /*0c30*/  UMOV UR8, 0x1 ;  /* 0x0000000100087882 */ /* 0x000fe20000000000 */
[----:B------:R-:W-:Y:S01]  /*0c40*/  ELECT P0, URZ, PT ;  /* 0x0000000000ff782f */ /* 0x000fe20003800000 */
[----:B------:R-:W-:-:S04]  /*0c50*/  UIADD3 UR8, UPT, UPT, -UR8, 0x100000, URZ ;  /* 0x0010000008087890 */ /* 0x000fc8000fffe1ff */
[----:B------:R-:W-:Y:S02]  /*0c60*/  USHF.L.U32 UR9, UR8, 0xb, URZ ;  /* 0x0000000b08097899 */ /* 0x000fe400080006ff */
[----:B------:R-:W-:Y:S02]  /*0c70*/  USHF.L.U32 UR8, UR8, 0x1, URZ ;  /* 0x0000000108087899 */ /* 0x000fe400080006ff */
[----:B-1----:R-:W-:Y:S02]  /*0c80*/  ULEA UR6, UR6, UR5, 0x18 ;  /* 0x0000000506067291 */ /* 0x002fe4000f8ec0ff */
[----:B------:R-:W-:-:S04]  /*0c90*/  UIADD3 UR4, UPT, UPT, -UR4, 0x100000, URZ ;  /* 0x0010000004047890 */ /* 0x000fc8000fffe1ff */
[----:B------:R-:W-:Y:S02]  /*0ca0*/  USHF.L.U32 UR5, UR4, 0xb, URZ ;  /* 0x0000000b04057899 */ /* 0x000fe400080006ff */
[----:B------:R-:W-:Y:S01]  /*0cb0*/  USHF.L.U32 UR4, UR4, 0x1, URZ ;  /* 0x0000000104047899 */ /* 0x000fe200080006ff */
[----:B------:R-:W1:Y:S03]  /*0cc0*/  FENCE.VIEW.ASYNC.S ;  /* 0x00000000000073c6 */ /* 0x000e660000000000 */
[----:B-1----:R2:W1:Y:S08]  /*0cd0*/  SYNCS.EXCH.64 URZ, [UR6+0x1b0], UR8 ;  /* 0x0001b00806ff75b2 */ /* 0x0024700008000100 */
[----:B------:R2:W1:Y:S01]  /*0ce0*/  SYNCS.EXCH.64 URZ, [UR6+0x1c0], UR4 ;  /* 0x0001c00406ff75b2 */ /* 0x0004620008000100 */
[----:B------:R2:W1:Y:S01]  /*0cf0*/  SYNCS.EXCH.64 URZ, [UR6+0x1b8], UR8 ;  /* 0x0001b80806ff75b2 */ /* 0x0004620008000100 */
[----:B------:R2:W1:Y:S02]  /*0d00*/  SYNCS.EXCH.64 URZ, [UR6+0x1c8], UR4 ;  /* 0x0001c80406ff75b2 */ /* 0x0004640008000100 */
[----:B--2---:R-:W-:Y:S01]  /*0d10*/  NOP ;  /* 0x0000000000007918 */ /* 0x004fe20000000000 */
.L_x_13:
[----:B------:R-:W2:Y:S01]  /*0d20*/  SHFL.IDX PT, R2, R159, RZ, 0x1f ;  /* 0x00001fff9f027589 */ /* 0x000ea200000e0000 */
[----:B------:R-:W-:Y:S01]  /*0d30*/  NOP ;  /* 0x0000000000007918 */ /* 0x000fe20000000000 */
[----:B--2---:R-:W-:-:S13]  /*0d40*/  ISETP.NE.AND P0, PT, R2, 0x5, PT ;  /* 0x000000050200780c */ /* 0x004fda0003f05270 */
[----:B------:R-:W-:Y:S05]  /*0d50*/  @P0 BRA `(.L_x_14) ;  /* 0x0000000000580947 */ /* 0x000fea0003800000 */
[----:B-1----:R-:W1:Y:S01]  /*0d60*/  S2UR UR4, SR_CgaCtaId ;  /* 0x00000000000479c3 */ /* 0x002e620000008800 */
        /* <DEDUP_REMOVED lines=12> */
[----:B-1----:R2:W1:Y:S01]  /*0e30*/  SYNCS.EXCH.64 URZ, [UR4+0x1d0], UR8 ;  /* 0x0001d00804ff75b2 */ /* 0x0024620008000100 */
[----:B------:R2:W1:Y:S01]  /*0e40*/  SYNCS.EXCH.64 URZ, [UR4+0x1f0], UR6 ;  /* 0x0001f00604ff75b2 */ /* 0x0004620008000100 */
[----:B------:R2:W1:Y:S01]  /*0e50*/  SYNCS.EXCH.64 URZ, [UR4+0x1d8], UR8 ;  /* 0x0001d80804ff75b2 */ /* 0x0004620008000100 */
[----:B------:R2:W1:Y:S01]  /*0e60*/  SYNCS.EXCH.64 URZ, [UR4+0x1f8], UR6 ;  /* 0x0001f80604ff75b2 */ /* 0x0004620008000100 */
[----:B------:R2:W1:Y:S01]  /*0e70*/  SYNCS.EXCH.64 URZ, [UR4+0x1e0], UR8 ;  /* 0x0001e00804ff75b2 */ /* 0x0004620008000100 */
[----:B------:R2:W1:Y:S01]  /*0e80*/  SYNCS.EXCH.64 URZ, [UR4+0x200], UR6 ;  /* 0x0002000604ff75b2 */ /* 0x0004620008000100 */
[----:B------:R2:W1:Y:S01]  /*0e90*/  SYNCS.EXCH.64 URZ, [UR4+0x1e8], UR8 ;  /* 0x0001e80804ff75b2 */ /* 0x0004620008000100 */
[----:B------:R2:W1:Y:S02]  /*0ea0*/  SYNCS.EXCH.64 URZ, [UR4+0x208], UR6 ;  /* 0x0002080604ff75b2 */ /* 0x0004640008000100 */
[----:B--2---:R-:W-:Y:S01]  /*0eb0*/  NOP ;  /* 0x0000000000007918 */ /* 0x004fe20000000000 */
.L_x_14:
[----:B------:R-:W2:Y:S01]  /*0ec0*/  SHFL.IDX PT, R2, R159, RZ, 0x1f ;  /* 0x00001fff9f027589 */ /* 0x000ea200000e0000 */
[----:B------:R-:W1:Y:S01]  /*0ed0*/  S2UR UR45, SR_CgaCtaId ;  /* 0x00000000002d79c3 */ /* 0x000e620000008800 */
[----:B------:R-:W-:Y:S01]  /*0ee0*/  NOP ;  /* 0x0000000000007918 */ /* 0x000fe20000000000 */
[----:B--2---:R-:W-:-:S13]  /*0ef0*/  ISETP.NE.AND P0, PT, R2, 0x3, PT ;  /* 0x000000030200780c */ /* 0x004fda0003f05270 */
[----:B-1----:R-:W-:Y:S05]  /*0f00*/  @P0 BRA `(.L_x_15) ;  /* 0x0000000000340947 */ /* 0x002fea0003800000 */
[----:B------:R-:W-:Y:S01]  /*0f10*/  UMOV UR4, 0x400 ;  /* 0x0000040000047882 */ /* 0x000fe20000000000 */
[----:B------:R-:W-:Y:S01]  /*0f20*/  UMOV UR6, 0x20 ;  /* 0x0000002000067882 */ /* 0x000fe20000000000 */
[----:B------:R-:W-:Y:S02]  /*0f30*/  ULEA UR4, UR45, UR4, 0x18 ;  /* 0x000000042d047291 */ /* 0x000fe4000f8ec0ff */
[----:B------:R-:W-:-:S04]  /*0f40*/  UIADD3 UR6, UPT, UPT, -UR6, 0x100000, URZ ;  /* 0x0010000006067890 */ /* 0x000fc8000fffe1ff */
[----:B------:R-:W-:Y:S02]  /*0f50*/  USHF.L.U32 UR7, UR6, 0xb, URZ ;  /* 0x0000000b06077899 */ /* 0x000fe400080006ff */
[----:B------:R-:W-:Y:S01]  /*0f60*/  USHF.L.U32 UR6, UR6, 0x1, URZ ;  /* 0x0000000106067899 */ /* 0x000fe200080006ff */
[----:B------:R-:W-:Y:S01]  /*0f70*/  ELECT P0, URZ, PT ;  /* 0x0000000000ff782f */ /* 0x000fe20003800000 */
[----:B------:R-:W1:Y:S10]  /*0f80*/  FENCE.VIEW.ASYNC.S ;  /* 0x00000000000073c6 */ /* 0x000e740000000000 */
[----:B-1----:R1:W2:Y:S01]  /*0f90*/  SYNCS.EXCH.64 URZ, [UR4+0x210], UR6 ;  /* 0x0002100604ff75b2 */ /* 0x0022a20008000100 */
[----:B------:R1:W1:Y:S01]  /*0fa0*/  SYNCS.EXCH.64 URZ, [UR4+0x220], UR6 ;  /* 0x0002200604ff75b2 */ /* 0x0002620008000100 */
[----:B------:R1:W1:Y:S01]  /*0fb0*/  SYNCS.EXCH.64 URZ, [UR4+0x218], UR6 ;  /* 0x0002180604ff75b2 */ /* 0x0002620008000100 */
[----:B------:R1:W1:Y:S01]  /*0fc0*/  SYNCS.EXCH.64 URZ, [UR4+0x228], UR6 ;  /* 0x0002280604ff75b2 */ /* 0x0002620008000100 */
[----:B------:R-:W-:Y:S01]  /*0fd0*/  NOP ;  /* 0x0000000000007918 */ /* 0x000fe20000000000 */
.L_x_15:
[----:B-1----:R-:W1:Y:S01]  /*0fe0*/  LDCU UR4, c[0x0][0x36c] ;  /* 0x00006d80ff0477ac */ /* 0x002e620008000800 */
[----:B------:R-:W-:Y:S01]  /*0ff0*/  ISETP.NE.OR P3, PT, R0, 0x2, !P3 ;  /* 0x000000020000780c */ /* 0x000fe20005f65670 */
[----:B------:R-:W-:Y:S01]  /*1000*/  NOP ;  /* 0x0000000000007918 */ /* 0x000fe20000000000 */
[----:B------:R-:W-:Y:S01]  /*1010*/  LOP3.LUT R0, R170, 0x1f, RZ, 0xc0, !PT ;  /* 0x0000001faa007812 */ /* 0x000fe200078ec0ff */
[----:B------:R-:W-:Y:S02]  /*1020*/  UISETP.NE.AND UP4, UPT, UR17, URZ, UPT ;  /* 0x000000ff1100728c */ /* 0x000fe4000bf85270 */
[----:B-1----:R-:W-:-:S09]  /*1030*/  UISETP.EQ.U32.AND UP5, UPT, UR4, 0x1, UPT ;  /* 0x000000010400788c */ /* 0x002fd2000bfa2070 */
[----:B------:R-:W-:Y:S05]  /*1040*/  BRA.U !UP5, `(.L_x_16) ;  /* 0x000000010d087547 */ /* 0x000fea000b800000 */
[----:B--234-:R-:W-:Y:S01]  /*1050*/  UCGABAR_ARV ;  /* 0x00000000000079c7 */ /* 0x01cfe20008000000 */
[----:B------:R-:W-:Y:S05]  /*1060*/  BRA `(.L_x_17) ;  /* 0x0000000000047947 */ /* 0x000fea0003800000 */
.L_x_16:
[----:B--234-:R-:W-:Y:S01]  /*1070*/  NOP ;  /* 0x0000000000007918 */ /* 0x01cfe20000000000 */
.L_x_17:
[----:B------:R-:W1:Y:S01]  /*1080*/  S2UR UR7, SR_CTAID.X ;  /* 0x00000000000779c3 */ /* 0x000e620000002500 */
[----:B------:R-:W-:-:S05]  /*1090*/  CS2R.32 R160, SR_CgaSize ;  /* 0x0000000000a07805 */ /* 0x000fca0000008a00 */
[----:B------:R-:W-:-:S05]  /*10a0*/  IMAD R160, R160, -0xa0, RZ ;  /* 0xffffff60a0a07824 */ /* 0x000fca00078e02ff */
[----:B------:R-:W-:-:S14]  /*10b0*/  R2UR UR5, R160 ;  /* 0x00000000a00572ca */ /* 0x000fdc00000e0000 */
[----:B------:R-:W2:Y:S01]  /*10c0*/  LDCU UR5, c[0x0][UR5+0x2b0] ;  /* 0x00005600050577ac */ /* 0x000ea20008000800 */
[----:B------:R-:W-:-:S05]  /*10d0*/  CS2R.32 R160, SR_CgaSize ;  /* 0x0000000000a07805 */ /* 0x000fca0000008a00 */
[----:B------:R-:W-:-:S05]  /*10e0*/  IMAD R160, R160, -0xa0, RZ ;  /* 0xffffff60a0a07824 */ /* 0x000fca00078e02ff */
[----:B------:R-:W-:-:S14]  /*10f0*/  R2UR UR4, R160 ;  /* 0x00000000a00472ca */ /* 0x000fdc00000e0000 */
[----:B------:R-:W3:Y:S01]  /*1100*/  LDCU UR4, c[0x0][UR4+0x2b4] ;  /* 0x00005680040477ac */ /* 0x000ee20008000800 */
[----:B------:R-:W4:Y:S01]  /*1110*/  S2UR UR8, SR_CTAID.Y ;  /* 0x00000000000879c3 */ /* 0x000f220000002600 */
[----:B------:R-:W-:-:S05]  /*1120*/  CS2R.32 R160, SR_CgaSize ;  /* 0x0000000000a07805 */ /* 0x000fca0000008a00 */
[----:B------:R-:W-:-:S05]  /*1130*/  IMAD R160, R160, -0xa0, RZ ;  /* 0xffffff60a0a07824 */ /* 0x000fca00078e02ff */
[----:B------:R-:W-:-:S14]  /*1140*/  R2UR UR9, R160 ;  /* 0x00000000a00972ca */ /* 0x000fdc00000e0000 */
[----:B------:R-:W3:Y:S01]  /*1150*/  LDCU UR9, c[0x0][UR9+0x2a0] ;  /* 0x00005400090977ac */ /* 0x000ee20008000800 */
[----:B------:R-:W3:Y:S01]  /*1160*/  LDCU UR21, c[0x0][0xb24] ;  /* 0x00016480ff1577ac */ /* 0x000ee20008000800 */
[----:B------:R-:W1:Y:S01]  /*1170*/  S2UR UR36, SR_CTAID.Z ;  /* 0x00000000002479c3 */ /* 0x000e620000002700 */
[----:B------:R-:W-:-:S05]  /*1180*/  CS2R.32 R160, SR_CgaSize ;  /* 0x0000000000a07805 */ /* 0x000fca0000008a00 */
[----:B------:R-:W-:-:S05]  /*1190*/  IMAD R160, R160, -0xa0, RZ ;  /* 0xffffff60a0a07824 */ /* 0x000fca00078e02ff */
[----:B------:R-:W-:-:S14]  /*11a0*/  R2UR UR63, R160 ;  /* 0x00000000a03f72ca */ /* 0x000fdc00000e0000 */
[----:B------:R-:W3:Y:S01]  /*11b0*/  LDCU UR63, c[0x0][UR63+0x2a4] ;  /* 0x000054803f3f77ac */ /* 0x000ee20008000800 */
[----:B------:R-:W3:Y:S01]  /*11c0*/  LDCU UR42, c[0x0][0xb24] ;  /* 0x00016480ff2a77ac */ /* 0x000ee20008000800 */
[----:B-1----:R-:W-:Y:S01]  /*11d0*/  I2FP.F32.U32 R3, UR7 ;  /* 0x0000000700037c45 */ /* 0x002fe20008201000 */
[----:B------:R-:W1:Y:S04]  /*11e0*/  LDCU UR28, c[0x0][0xb30] ;  /* 0x00016600ff1c77ac */ /* 0x000e680008000800 */
[----:B--2---:R-:W-:Y:S01]  /*11f0*/  FMUL R3, R3, UR5 ;  /* 0x0000000503037c20 */ /* 0x004fe20008400000 */
[----:B------:R-:W-:Y:S01]  /*1200*/  USHF.L.U32 UR26, UR45, 0xb, URZ ;  /* 0x0000000b2d1a7899 */ /* 0x000fe200080006ff */
[----:B----4-:R-:W-:Y:S01]  /*1210*/  I2FP.F32.U32 R2, UR8 ;  /* 0x0000000800027c45 */ /* 0x010fe20008201000 */
[----:B---3--:R-:W-:-:S03]  /*1220*/  UISETP.GE.AND UP2, UPT, UR21, 0x1, UPT ;  /* 0x000000011500788c */ /* 0x008fc6000bf46270 */
[----:B------:R-:W2:Y:S01]  /*1230*/  F2I.U32.TRUNC.NTZ R3, R3 ;  /* 0x0000000300037305 */ /* 0x000ea2000020f000 */
[----:B------:R-:W-:Y:S01]  /*1240*/  UMOV UR16, UR7 ;  /* 0x0000000700107c82 */ /* 0x000fe20008000000 */
[----:B------:R-:W-:Y:S01]  /*1250*/  FMUL R2, R2, UR4 ;  /* 0x0000000402027c20 */ /* 0x000fe20008400000 */
[----:B------:R-:W-:-:S05]  /*1260*/  UMOV UR20, UR8 ;  /* 0x0000000800147c82 */ /* 0x000fca0008000000 */
[----:B------:R-:W3:Y:S01]  /*1270*/  F2I.U32.TRUNC.NTZ R2, R2 ;  /* 0x0000000200027305 */ /* 0x000ee2000020f000 */
[----:B--2---:R-:W-:Y:S02]  /*1280*/  R2UR UR4, R3 ;  /* 0x00000000030472ca */ /* 0x004fe400000e0000 */
[----:B---3--:R-:W-:Y:S02]  /*1290*/  R2UR UR6, R2 ;  /* 0x00000000020672ca */ /* 0x008fe400000e0000 */
[----:B------:R-:W-:-:S09]  /*12a0*/  PRMT R2, RZ, 0x7610, R2 ;  /* 0x00007610ff027816 */ /* 0x000fd20000000002 */
[----:B------:R-:W-:-:S04]  /*12b0*/  UIADD3 UR5, UPT, UPT, -UR4, URZ, URZ ;  /* 0x000000ff04057290 */ /* 0x000fc8000fffe1ff */
[----:B------:R-:W-:Y:S02]  /*12c0*/  UIMAD UR5, UR9, UR5, UR7 ;  /* 0x00000005090572a4 */ /* 0x000fe4000f8e0207 */
[----:B------:R-:W-:-:S04]  /*12d0*/  UIADD3 UR4, UPT, UPT, -UR6, URZ, URZ ;  /* 0x000000ff06047290 */ /* 0x000fc8000fffe1ff */
[----:B------:R-:W-:Y:S01]  /*12e0*/  IMAD.U32 R160, RZ, RZ, UR5 ;  /* 0x00000005ffa07e24 */ /* 0x000fe2000f8e00ff */
[----:B------:R-:W-:Y:S01]  /*12f0*/  UIMAD UR63, UR63, UR4, UR8 ;  /* 0x000000043f3f72a4 */ /* 0x000fe2000f8e0208 */
[----:B-1----:R-:W-:Y:S11]  /*1300*/  BRA.U UP4, `(.L_x_18) ;  /* 0x0000000104287547 */ /* 0x002ff6000b800000 */
[----:B------:R-:W-:Y:S01]  /*1310*/  R2UR UR4, R160 ;  /* 0x00000000a00472ca */ /* 0x000fe200000e0000 */
[----:B------:R-:W-:Y:S02]  /*1320*/  UISETP.NE.AND UP0, UPT, UR63, URZ, UPT ;  /* 0x000000ff3f00728c */ /* 0x000fe4000bf05270 */
[----:B------:R-:W-:-:S10]  /*1330*/  UISETP.NE.AND UP1, UPT, UR63, 0x1, UPT ;  /* 0x000000013f00788c */ /* 0x000fd4000bf25270 */
[----:B------:R-:W-:-:S04]  /*1340*/  UISETP.EQ.OR UP0, UPT, UR4, URZ, !UP0 ;  /* 0x000000ff0400728c */ /* 0x000fc8000c702670 */
[----:B------:R-:W-:Y:S02]  /*1350*/  USEL UR5, URZ, 0x1, !UP0 ;  /* 0x00000001ff057887 */ /* 0x000fe4000c000000 */
[----:B------:R-:W-:Y:S02]  /*1360*/  UISETP.NE.AND UP0, UPT, UR4, URZ, UPT ;  /* 0x000000ff0400728c */ /* 0x000fe4000bf05270 */
[----:B------:R-:W-:-:S04]  /*1370*/  USEL UR4, URZ, 0x2, UP1 ;  /* 0x00000002ff047887 */ /* 0x000fc80008800000 */
[----:B------:R-:W-:-:S04]  /*1380*/  USEL UR4, UR4, 0x2, UP0 ;  /* 0x0000000204047887 */ /* 0x000fc80008000000 */
[----:B------:R-:W-:-:S06]  /*1390*/  UIADD3 UR4, UPT, UPT, UR5, UR4, URZ ;  /* 0x0000000405047290 */ /* 0x000fcc000fffe0ff */
[----:B------:R-:W-:Y:S02]  /*13a0*/  MOV R2, UR4 ;  /* 0x0000000400027c02 */ /* 0x000fe40008000f00 */
.L_x_18:
[----:B------:R-:W-:Y:S05]  /*13b0*/  BRA.U !UP2, `(.L_x_19) ;  /* 0x000000010ad47547 */ /* 0x000fea000b800000 */
[----:B------:R-:W1:Y:S01]  /*13c0*/  LDCU.128 UR12, c[0x0][0xb10] ;  /* 0x00016200ff0c77ac */ /* 0x000e620008000c00 */
[----:B------:R-:W2:Y:S01]  /*13d0*/  LDCU UR6, c[0x0][0x370] ;  /* 0x00006e00ff0677ac */ /* 0x000ea20008000800 */
[----:B------:R-:W3:Y:S01]  /*13e0*/  LDCU UR5, c[0x0][0x374] ;  /* 0x00006e80ff0577ac */ /* 0x000ee20008000800 */
[----:B------:R-:W4:Y:S01]  /*13f0*/  LDCU UR27, c[0x0][0xb0c] ;  /* 0x00016180ff1b77ac */ /* 0x000f220008000800 */
[----:B------:R-:W4:Y:S01]  /*1400*/  LDCU UR4, c[0x0][0xb20] ;  /* 0x00016400ff0477ac */ /* 0x000f220008000800 */
[----:B------:R-:W4:Y:S01]  /*1410*/  LDCU.64 UR8, c[0x0][0xb28] ;  /* 0x00016500ff0877ac */ /* 0x000f220008000a00 */
[----:B-1----:R-:W-:Y:S02]  /*1420*/  UISETP.NE.AND UP0, UPT, UR14, 0x1, UPT ;  /* 0x000000010e00788c */ /* 0x002fe4000bf05270 */
[----:B---3--:R-:W-:Y:S02]  /*1430*/  UIMAD.WIDE.U32 UR10, UR5, UR15, URZ ;  /* 0x0000000f050a72a5 */ /* 0x008fe4000f8e00ff */
[----:B--2---:R-:W-:-:S02]  /*1440*/  UIMAD.WIDE.U32 UR22, UR6, UR12, URZ ;  /* 0x0000000c061672a5 */ /* 0x004fc4000f8e00ff */
[----:B----4-:R-:W-:Y:S02]  /*1450*/  UISETP.NE.AND UP1, UPT, UR27, 0x1, UPT ;  /* 0x000000011b00788c */ /* 0x010fe4000bf25270 */
[----:B------:R-:W-:Y:S01]  /*1460*/  UISETP.NE.AND UP2, UPT, UR21, 0x1, UPT ;  /* 0x000000011500788c */ /* 0x000fe2000bf45270 */
[----:B------:R-:W-:Y:S02]  /*1470*/  UMOV UR10, UR11 ;  /* 0x0000000b000a7c82 */ /* 0x000fe40008000000 */
[----:B------:R-:W-:Y:S01]  /*1480*/  UMOV UR22, UR23 ;  /* 0x0000001700167c82 */ /* 0x000fe20008000000 */
[----:B------:R-:W-:Y:S02]  /*1490*/  @UP0 USHF.R.U32.HI UR5, URZ, UR4, UR10 ;  /* 0x00000004ff050299 */ /* 0x000fe4000801160a */
[----:B------:R-:W-:Y:S02]  /*14a0*/  UIMAD.WIDE.U32 UR24, UR20, UR15, URZ ;  /* 0x0000000f141872a5 */ /* 0x000fe4000f8e00ff */
[----:B------:R-:W-:-:S02]  /*14b0*/  UIMAD.WIDE.U32 UR10, UR5, UR8, URZ ;  /* 0x00000008050a72a5 */ /* 0x000fc4000f8e00ff */
[----:B------:R-:W-:Y:S02]  /*14c0*/  @UP1 USHF.R.U32.HI UR6, URZ, UR13, UR22 ;  /* 0x0000000dff061299 */ /* 0x000fe40008011616 */
[----:B------:R-:W-:Y:S02]  /*14d0*/  UIMAD.WIDE.U32 UR18, UR16, UR12, URZ ;  /* 0x0000000c101272a5 */ /* 0x000fe4000f8e00ff */
[----:B------:R-:W-:Y:S01]  /*14e0*/  UIMAD.WIDE.U32 UR22, UR6, UR8, URZ ;  /* 0x00000008061672a5 */ /* 0x000fe2000f8e00ff */
[----:B------:R-:W-:Y:S01]  /*14f0*/  UMOV UR24, UR25 ;  /* 0x0000001900187c82 */ /* 0x000fe20008000000 */
[----:B------:R-:W-:Y:S01]  /*1500*/  UMOV UR10, UR11 ;  /* 0x0000000b000a7c82 */ /* 0x000fe20008000000 */
[----:B------:R-:W-:Y:S02]  /*1510*/  USHF.R.U32.HI UR24, URZ, UR4, UR24 ;  /* 0x00000004ff187299 */ /* 0x000fe40008011618 */
[----:B------:R-:W-:Y:S02]  /*1520*/  @UP2 USHF.R.U32.HI UR5, URZ, UR9, UR10 ;  /* 0x00000009ff052299 */ /* 0x000fe4000801160a */
[----:B------:R-:W-:Y:S01]  /*1530*/  UMOV UR7, UR23 ;  /* 0x0000001700077c82 */ /* 0x000fe20008000000 */
[----:B------:R-:W-:Y:S01]  /*1540*/  UMOV UR18, UR19 ;  /* 0x0000001300127c82 */ /* 0x000fe20008000000 */
[----:B------:R-:W-:-:S02]  /*1550*/  @UP2 USHF.R.U32.HI UR6, URZ, UR9, UR7 ;  /* 0x00000009ff062299 */ /* 0x000fc40008011607 */
[----:B------:R-:W-:Y:S02]  /*1560*/  USHF.R.U32.HI UR13, URZ, UR13, UR18 ;  /* 0x0000000dff0d7299 */ /* 0x000fe40008011612 */
[----:B------:R-:W-:Y:S02]  /*1570*/  USEL UR4, UR20, UR24, !UP0 ;  /* 0x0000001814047287 */ /* 0x000fe4000c000000 */
[----:B------:R-:W-:Y:S02]  /*1580*/  UIMAD UR7, UR5, UR21, URZ ;  /* 0x00000015050772a4 */ /* 0x000fe4000f8e02ff */
[----:B------:R-:W-:Y:S02]  /*1590*/  USEL UR5, UR16, UR13, !UP1 ;  /* 0x0000000d10057287 */ /* 0x000fe4000c800000 */
[----:B------:R-:W-:Y:S02]  /*15a0*/  UIMAD UR12, UR6, UR21, URZ ;  /* 0x00000015060c72a4 */ /* 0x000fe4000f8e02ff */
[----:B------:R-:W-:-:S02]  /*15b0*/  UISETP.GE.AND UP0, UPT, UR4, UR7, UPT ;  /* 0x000000070400728c */ /* 0x000fc4000bf06270 */
[----:B------:R-:W-:Y:S02]  /*15c0*/  UIMAD.WIDE.U32 UR10, UR4, UR8, URZ ;  /* 0x00000008040a72a5 */ /* 0x000fe4000f8e00ff */
[----:B------:R-:W-:Y:S02]  /*15d0*/  UISETP.GE.OR UP0, UPT, UR5, UR12, UP0 ;  /* 0x0000000c0500728c */ /* 0x000fe40008706670 */
[----:B------:R-:W-:Y:S02]  /*15e0*/  UIMAD.WIDE.U32 UR12, UR5, UR8, URZ ;  /* 0x00000008050c72a5 */ /* 0x000fe4000f8e00ff */
[----:B------:R-:W-:Y:S01]  /*15f0*/  UIADD3 UR10, UPT, UPT, -UR4, URZ, URZ ;  /* 0x000000ff040a7290 */ /* 0x000fe2000fffe1ff */
[----:B------:R-:W-:Y:S01]  /*1600*/  UMOV UR8, UR11 ;  /* 0x0000000b00087c82 */ /* 0x000fe20008000000 */
[----:B------:R-:W-:Y:S02]  /*1610*/  UIADD3 UR11, UPT, UPT, -UR5, URZ, URZ ;  /* 0x000000ff050b7290 */ /* 0x000fe4000fffe1ff */
[----:B------:R-:W-:-:S03]  /*1620*/  USHF.R.U32.HI UR8, URZ, UR9, UR8 ;  /* 0x00000009ff087299 */ /* 0x000fc60008011608 */
[----:B------:R-:W-:Y:S01]  /*1630*/  @!UP0 UMOV UR7, UR13 ;  /* 0x0000000d00078c82 */ /* 0x000fe20008000000 */
[----:B------:R-:W-:Y:S02]  /*1640*/  UIMAD UR20, UR14, UR10, UR20 ;  /* 0x0000000a0e1472a4 */ /* 0x000fe4000f8e0214 */
[----:B------:R-:W-:Y:S02]  /*1650*/  USEL UR8, UR4, UR8, !UP2 ;  /* 0x0000000804087287 */ /* 0x000fe4000d000000 */
[----:B------:R-:W-:Y:S02]  /*1660*/  @!UP0 USHF.R.U32.HI UR7, URZ, UR9, UR7 ;  /* 0x00000009ff078299 */ /* 0x000fe40008011607 */
[----:B------:R-:W-:Y:S02]  /*1670*/  UIADD3 UR9, UPT, UPT, -UR8, URZ, URZ ;  /* 0x000000ff08097290 */ /* 0x000fe4000fffe1ff */
[----:B------:R-:W-:Y:S02]  /*1680*/  @!UP0 USEL UR7, UR5, UR7, !UP2 ;  /* 0x0000000705078287 */ /* 0x000fe4000d000000 */
[----:B------:R-:W-:-:S02]  /*1690*/  UIMAD UR9, UR21, UR9, UR4 ;  /* 0x00000009150972a4 */ /* 0x000fc4000f8e0204 */
[----:B------:R-:W-:Y:S02]  /*16a0*/  @!UP0 UIADD3 UR8, UPT, UPT, UR8, -UR7, URZ ;  /* 0x8000000708088290 */ /* 0x000fe4000fffe0ff */
[----:B------:R-:W-:Y:S02]  /*16b0*/  @!UP0 UIMAD UR6, UR9, UR6, UR7 ;  /* 0x00000006090682a4 */ /* 0x000fe4000f8e0207 */
[----:B------:R-:W-:Y:S02]  /*16c0*/  @!UP0 UIMAD UR4, UR8, UR21, UR5 ;  /* 0x00000015080482a4 */ /* 0x000fe4000f8e0205 */
[----:B------:R-:W-:Y:S02]  /*16d0*/  UIMAD UR16, UR27, UR11, UR16 ;  /* 0x0000000b1b1072a4 */ /* 0x000fe4000f8e0210 */
[----:B------:R-:W-:Y:S01]  /*16e0*/  UIMAD UR20, UR4, UR14, UR20 ;  /* 0x0000000e041472a4 */ /* 0x000fe2000f8e0214 */
[----:B------:R-:W-:Y:S02]  /*16f0*/  @!UP0 UMOV UR5, UR6 ;  /* 0x0000000600058c82 */ /* 0x000fe40008000000 */
[----:B------:R-:W-:-:S12]  /*1700*/  UIMAD UR16, UR5, UR27, UR16 ;  /* 0x0000001b051072a4 */ /* 0x000fd8000f8e0210 */
.L_x_19:
[----:B------:R-:W-:Y:S02]  /*1710*/  UISETP.NE.AND UP1, UPT, UR28, 0x1, UPT ;  /* 0x000000011c00788c */ /* 0x000fe4000bf25270 */
[----:B------:R-:W-:Y:S02]  /*1720*/  UISETP.NE.AND UP0, UPT, UR17, 0x2, UPT ;  /* 0x000000021100788c */ /* 0x000fe4000bf05270 */
[----:B------:R-:W-:-:S05]  /*1730*/  ULOP3.LUT UR21, UR26, 0x800, URZ, 0xc0, !UPT ;  /* 0x000008001a157892 */ /* 0x000fca000f8ec0ff */
[----:B------:R-:W-:Y:S07]  /*1740*/  BRA.U UP1, `(.L_x_20) ;  /* 0x0000000101447547 */ /* 0x000fee000b800000 */
[----:B------:R-:W1:Y:S01]  /*1750*/  LDCU.128 UR8, c[0x0][0xb10] ;  /* 0x00016200ff0877ac */ /* 0x000e620008000c00 */
[----:B------:R-:W2:Y:S01]  /*1760*/  LDCU UR12, c[0x0][0xb0c] ;  /* 0x00016180ff0c77ac */ /* 0x000ea20008000800 */
[----:B------:R-:W3:Y:S01]  /*1770*/  LDCU UR13, c[0x0][0xb20] ;  /* 0x00016400ff0d77ac */ /* 0x000ee20008000800 */
[----:B-1----:R-:W-:Y:S02]  /*1780*/  UIMAD.WIDE.U32 UR6, UR16, UR8, URZ ;  /* 0x00000008100672a5 */ /* 0x002fe4000f8e00ff */
[----:B------:R-:W-:Y:S02]  /*1790*/  UIMAD.WIDE.U32 UR4, UR20, UR11, URZ ;  /* 0x0000000b140472a5 */ /* 0x000fe4000f8e00ff */
[----:B--2---:R-:W-:Y:S02]  /*17a0*/  UISETP.NE.AND UP2, UPT, UR12, 0x1, UPT ;  /* 0x000000010c00788c */ /* 0x004fe4000bf45270 */
[----:B------:R-:W-:Y:S01]  /*17b0*/  UISETP.NE.AND UP1, UPT, UR10, 0x1, UPT ;  /* 0x000000010a00788c */ /* 0x000fe2000bf25270 */
[----:B------:R-:W-:-:S02]  /*17c0*/  UMOV UR6, UR7 ;  /* 0x0000000700067c82 */ /* 0x000fc40008000000 */
[----:B------:R-:W-:Y:S01]  /*17d0*/  UMOV UR4, UR5 ;  /* 0x0000000500047c82 */ /* 0x000fe20008000000 */
[----:B------:R-:W-:Y:S02]  /*17e0*/  USHF.R.U32.HI UR6, URZ, UR9, UR6 ;  /* 0x00000009ff067299 */ /* 0x000fe40008011606 */
[----:B---3--:R-:W-:Y:S02]  /*17f0*/  USHF.R.U32.HI UR4, URZ, UR13, UR4 ;  /* 0x0000000dff047299 */ /* 0x008fe40008011604 */
[----:B------:R-:W-:Y:S02]  /*1800*/  USEL UR5, UR16, UR6, !UP2 ;  /* 0x0000000610057287 */ /* 0x000fe4000d000000 */
[----:B------:R-:W-:-:S04]  /*1810*/  USEL UR4, UR20, UR4, !UP1 ;  /* 0x0000000414047287 */ /* 0x000fc8000c800000 */
[----:B------:R-:W-:Y:S02]  /*1820*/  UIADD3 UR6, UPT, UPT, UR5, -UR4, URZ ;  /* 0x8000000405067290 */ /* 0x000fe4000fffe0ff */
[----:B------:R-:W-:Y:S02]  /*1830*/  UIADD3 UR4, UPT, UPT, -UR5, UR4, URZ ;  /* 0x0000000405047290 */ /* 0x000fe4000fffe1ff */
[----:B------:R-:W-:Y:S02]  /*1840*/  UIMAD UR20, UR6, UR10, UR20 ;  /* 0x0000000a061472a4 */ /* 0x000fe4000f8e0214 */
[----:B------:R-:W-:-:S12]  /*1850*/  UIMAD UR16, UR4, UR12, UR16 ;  /* 0x0000000c041072a4 */ /* 0x000fd8000f8e0210 */
.L_x_20:
[----:B------:R-:W-:Y:S05]  /*1860*/  BRA.U !UP5, `(.L_x_21) ;  /* 0x000000010d0c7547 */ /* 0x000fea000b800000 */
[----:B------:R-:W-:Y:S01]  /*1870*/  UCGABAR_WAIT ;  /* 0x0000000000007dc7 */ /* 0x000fe20008000000 */
[----:B------:R-:W-:Y:S01]  /*1880*/  CCTL.IVALL ;  /* 0x00000000ff00798f */ /* 0x000fe20002000000 */
[----:B------:R-:W-:Y:S05]  /*1890*/  BRA `(.L_x_22) ;  /* 0x0000000000047947 */ /* 0x000fea0003800000 */
.L_x_21:
[----:B------:R-:W-:Y:S06]  /*18a0*/  BAR.SYNC.DEFER_BLOCKING 0x0 ;  /* 0x0000000000007b1d */ /* 0x000fec0000010000 */
.L_x_22:
[----:B------:R-:W-:Y:S05]  /*18b0*/  BRA.U UP0, `(.L_x_23) ;  /* 0x0000001d00907547 */ /* 0x000fea000b800000 */
[----:B------:R-:W1:Y:S01]  /*18c0*/  LDCU UR6, c[0x0][0x38c] ;  /* 0x00007180ff0677ac */ /* 0x000e620008000800 */
[----:B------:R-:W-:Y:S01]  /*18d0*/  PLOP3.LUT P1, PT, PT, PT, UP3, 0x80, 0x8 ;  /* 0x000000000008781c */ /* 0x000fe20003f2f038 */
[----:B------:R-:W-:Y:S01]  /*18e0*/  IMAD.MOV.U32 R12, RZ, RZ, 0x1 ;  /* 0x00000001ff0c7424 */ /* 0x000fe200078e00ff */
[----:B------:R-:W-:Y:S01]  /*18f0*/  ISETP.EQ.OR P2, PT, R0, RZ, P3 ;  /* 0x000000ff0000720c */ /* 0x000fe20001f42670 */
[----:B------:R-:W-:Y:S01]  /*1900*/  UISETP.NE.AND UP1, UPT, UR17, URZ, UPT ;  /* 0x000000ff1100728c */ /* 0x000fe2000bf25270 */
[----:B------:R-:W-:Y:S02]  /*1910*/  PLOP3.LUT P1, PT, P1, PT, PT, 0x8, 0x80 ;  /* 0x000000000080781c */ /* 0x000fe40000f2e170 */
[----:B------:R-:W-:Y:S01]  /*1920*/  CS2R R10, SRZ ;  /* 0x00000000000a7805 */ /* 0x000fe2000001ff00 */
[----:B------:R-:W-:Y:S01]  /*1930*/  IMAD.MOV.U32 R9, RZ, RZ, RZ ;  /* 0x000000ffff097224 */ /* 0x000fe200078e00ff */
[----:B------:R-:W2:Y:S01]  /*1940*/  LDCU UR39, c[0x0][0x370] ;  /* 0x00006e00ff2777ac */ /* 0x000ea20008000800 */
[----:B------:R-:W-:Y:S01]  /*1950*/  IMAD.MOV.U32 R8, RZ, RZ, 0x1 ;  /* 0x00000001ff087424 */ /* 0x000fe200078e00ff */
[----:B------:R-:W3:Y:S01]  /*1960*/  LDCU.64 UR28, c[0x0][0x348] ;  /* 0x00006900ff1c77ac */ /* 0x000ee20008000a00 */
[----:B------:R-:W-:-:S02]  /*1970*/  USHF.R.U32.HI UR44, URZ, 0x5, UR21 ;  /* 0x00000005ff2c7899 */ /* 0x000fc40008011615 */
[----:B-1----:R-:W-:Y:S02]  /*1980*/  UIADD3 UR5, UPT, UPT, UR6, 0x1f, URZ ;  /* 0x0000001f06057890 */ /* 0x002fe4000fffe0ff */
[----:B------:R-:W-:Y:S02]  /*1990*/  UIADD3 UR46, UPT, UPT, UR6, 0x3e, URZ ;  /* 0x0000003e062e7890 */ /* 0x000fe4000fffe0ff */
[----:B------:R-:W-:Y:S01]  /*19a0*/  USHF.R.S32.HI UR4, URZ, 0x1f, UR5 ;  /* 0x0000001fff047899 */ /* 0x000fe20008011405 */
[----:B------:R-:W1:Y:S03]  /*19b0*/  LDCU UR38, c[0x0][0x374] ;  /* 0x00006e80ff2677ac */ /* 0x000e660008000800 */
[----:B------:R-:W-:Y:S02]  /*19c0*/  ULEA.HI UR4, UR4, UR5, URZ, 0x5 ;  /* 0x0000000504047291 */ /* 0x000fe4000f8f28ff */
[----:B------:R-:W-:-:S02]  /*19d0*/  USEL UR25, UR37, 0x2, UP1 ;  /* 0x0000000225197887 */ /* 0x000fc40008800000 */
[----:B------:R-:W-:Y:S02]  /*19e0*/  USHF.R.S32.HI UR41, URZ, 0x5, UR4 ;  /* 0x00000005ff297899 */ /* 0x000fe40008011404 */
[----:B------:R-:W-:Y:S02]  /*19f0*/  UIADD3 UR4, UPT, UPT, UR6, -0x1, URZ ;  /* 0xffffffff06047890 */ /* 0x000fe4000fffe0ff */
[----:B------:R-:W-:Y:S02]  /*1a00*/  UISETP.LT.U32.AND UP0, UPT, UR41, 0x18, UPT ;  /* 0x000000182900788c */ /* 0x000fe4000bf01070 */
[----:B------:R-:W-:Y:S02]  /*1a10*/  UISETP.GE.U32.AND UP2, UPT, UR4, -0x3f, UPT ;  /* 0xffffffc10400788c */ /* 0x000fe4000bf46070 */
[----:B------:R-:W-:Y:S01]  /*1a20*/  USEL UR40, UR41, 0x18, UP0 ;  /* 0x0000001829287887 */ /* 0x000fe20008000000 */
[----:B------:R-:W-:-:S03]  /*1a30*/  UMOV UR5, URZ ;  /* 0x000000ff00057c82 */ /* 0x000fc60008000000 */
[----:B------:R-:W-:Y:S02]  /*1a40*/  UIADD3 UR24, UPT, UPT, UR40, -0x1, URZ ;  /* 0xffffffff28187890 */ /* 0x000fe4000fffe0ff */
[----:B------:R-:W-:-:S03]  /*1a50*/  UIADD3 UR43, UPT, UPT, UR41, -UR40, URZ ;  /* 0x80000028292b7290 */ /* 0x000fc6000fffe0ff */
[----:B------:R-:W-:-:S04]  /*1a60*/  @UP2 UIADD3 UR24, UPT, UPT, UR40, URZ, URZ ;  /* 0x000000ff28182290 */ /* 0x000fc8000fffe0ff */
[----:B-123--:R-:W-:-:S12]  /*1a70*/  UIADD3 UR24, UPT, UPT, UR24, 0x1, URZ ;  /* 0x0000000118187890 */ /* 0x00efd8000fffe0ff */
.L_x_43:
[----:B------:R-:W-:Y:S01]  /*1a80*/  UISETP.NE.AND UP0, UPT, UR45, URZ, UPT ;  /* 0x000000ff2d00728c */ /* 0x000fe2000bf05270 */
[----:B-1----:R-:W1:Y:S08]  /*1a90*/  S2UR UR45, SR_CgaCtaId ;  /* 0x00000000002d79c3 */ /* 0x002e700000008800 */
[----:B------:R-:W-:Y:S05]  /*1aa0*/  BRA.U UP0, `(.L_x_24) ;  /* 0x0000000100347547 */ /* 0x000fea000b800000 */
[----:B------:R-:W2:Y:S01]  /*1ab0*/  S2R R0, SR_CgaCtaId ;  /* 0x0000000000007919 */ /* 0x000ea20000008800 */
[----:B------:R-:W-:Y:S02]  /*1ac0*/  MOV R3, 0x400 ;  /* 0x0000040000037802 */ /* 0x000fe40000000f00 */
[----:B------:R-:W-:Y:S02]  /*1ad0*/  SHF.L.U32 R2, R8, 0x1f, RZ ;  /* 0x0000001f08027819 */ /* 0x000fe400000006ff */
[----:B--2---:R-:W-:-:S05]  /*1ae0*/  LEA R0, R0, R3, 0x18 ;  /* 0x0000000300007211 */ /* 0x004fca00078ec0ff */
[----:B------:R-:W-:-:S04]  /*1af0*/  IMAD R3, R9, 0x8, R0 ;  /* 0x0000000809037824 */ /* 0x000fc800078e0200 */
[----:B------:R-:W2:Y:S02]  /*1b00*/  SYNCS.PHASECHK.TRANS64.TRYWAIT P0, [R3+URZ+0x220], R2 ;  /* 0x00022002030075a7 */ /* 0x000ea400080011ff */
[----:B--2---:R-:W-:Y:S05]  /*1b10*/  @!P0 BRA `(.L_x_25) ;  /* 0x00000078008c8947 */ /* 0x004fea0003800000 */
.L_x_134:
[----:B------:R-:W-:Y:S01]  /*1b20*/  VIADD R9, R9, 0x1 ;  /* 0x0000000109097836 */ /* 0x000fe20000000000 */
[----:B------:R2:W-:Y:S04]  /*1b30*/  SYNCS.ARRIVE.TRANS64.A1T0 RZ, [R3+URZ+0x210], RZ ;  /* 0x000210ff03ff79a7 */ /* 0x0005e800081000ff */
[----:B------:R-:W-:-:S04]  /*1b40*/  ISETP.NE.AND P0, PT, R9, 0x2, PT ;  /* 0x000000020900780c */ /* 0x000fc80003f05270 */
[----:B------:R-:W-:Y:S02]  /*1b50*/  SEL R9, R9, RZ, P0 ;  /* 0x000000ff09097207 */ /* 0x000fe40000000000 */
[----:B--2---:R-:W-:-:S04]  /*1b60*/  SEL R3, RZ, 0x1, P0 ;  /* 0x00000001ff037807 */ /* 0x004fc80000000000 */
[----:B------:R-:W-:-:S07]  /*1b70*/  LOP3.LUT R8, R8, R3, RZ, 0x3c, !PT ;  /* 0x0000000308087212 */ /* 0x000fce00078e3cff */
.L_x_24:
[----:B------:R-:W-:Y:S01]  /*1b80*/  UMOV UR6, 0x400 ;  /* 0x0000040000067882 */ /* 0x000fe20000000000 */
[----:B------:R-:W-:Y:S01]  /*1b90*/  SHF.L.U32 R0, R12, 0x1f, RZ ;  /* 0x0000001f0c007819 */ /* 0x000fe200000006ff */
[----:B-1----:R-:W-:Y:S02]  /*1ba0*/  ULEA UR6, UR45, UR6, 0x18 ;  /* 0x000000062d067291 */ /* 0x002fe4000f8ec0ff */
[----:B------:R-:W-:Y:S02]  /*1bb0*/  UISETP.GE.U32.AND UP0, UPT, UR46, 0x3f, UPT ;  /* 0x0000003f2e00788c */ /* 0x000fe4000bf06070 */
[----:B------:R-:W-:Y:S02]  /*1bc0*/  ULEA UR4, UR5, UR6, 0x3 ;  /* 0x0000000605047291 */ /* 0x000fe4000f8e18ff */
[----:B------:R-:W-:Y:S02]  /*1bd0*/  USHF.L.U32 UR11, UR20, 0x7, URZ ;  /* 0x00000007140b7899 */ /* 0x000fe400080006ff */
[----:B------:R-:W-:Y:S01]  /*1be0*/  ULEA UR35, UR16, UR44, 0x7 ;  /* 0x0000002c10237291 */ /* 0x000fe2000f8e38ff */
[----:B------:R-:W-:-:S04]  /*1bf0*/  UMOV UR13, URZ ;  /* 0x000000ff000d7c82 */ /* 0x000fc80008000000 */
[----:B------:R1:W2:Y:S01]  /*1c00*/  SYNCS.PHASECHK.TRANS64.TRYWAIT P0, [UR4+0xc0], R0 ;  /* 0x0000c000ff0075a7 */ /* 0x0002a20008001104 */
[----:B------:R-:W-:Y:S06]  /*1c10*/  BRA.U !UP0, `(.L_x_26) ;  /* 0x0000000108bc7547 */ /* 0x000fec000b800000 */
[----:B------:R-:W-:Y:S01]  /*1c20*/  UMOV UR7, URZ ;  /* 0x000000ff00077c82 */ /* 0x000fe20008000000 */
[----:B------:R-:W-:-:S05]  /*1c30*/  UMOV UR4, UR5 ;  /* 0x0000000500047c82 */ /* 0x000fca0008000000 */
.L_x_32:
[----:B------:R-:W-:Y:S01]  /*1c40*/  ULEA UR33, UR4, UR6, 0x3 ;  /* 0x0000000604217291 */ /* 0x000fe2000f8e18ff */
[----:B--2---:R-:W-:Y:S01]  /*1c50*/  @!P3 MOV R2, 0x2000 ;  /* 0x000020000002b802 */ /* 0x004fe20000000f00 */
[----:B--2-4-:R-:W-:Y:S10]  /*1c60*/  @P0 BRA `(.L_x_27) ;  /* 0x00000000000c0947 */ /* 0x014ff40003800000 */
[----:B------:R-:W-:-:S04]  /*1c70*/  SHF.L.U32 R3, R12, 0x1f, RZ ;  /* 0x0000001f0c037819 */ /* 0x000fc800000006ff */
[----:B------:R-:W2:Y:S02]  /*1c80*/  SYNCS.PHASECHK.TRANS64.TRYWAIT P0, [UR33+0xc0], R3 ;  /* 0x0000c003ff0075a7 */ /* 0x000ea40008001121 */
[----:B--2---:R-:W-:Y:S05]  /*1c90*/  @!P0 BRA `(.L_x_28) ;  /* 0x0000007800408947 */ /* 0x004fea0003800000 */
.L_x_27:
[----:B------:R2:W-:Y:S01]  /*1ca0*/  @!P3 SYNCS.ARRIVE.TRANS64 RZ, [UR33], R2 ;  /* 0x00000002ffffb9a7 */ /* 0x0005e20008000021 */
[----:B------:R-:W-:-:S04]  /*1cb0*/  ULOP3.LUT UR5, UR25, 0x2, URZ, 0xfc, !UPT ;  /* 0x0000000219057892 */ /* 0x000fc8000f8efcff */
[----:B------:R-:W-:-:S09]  /*1cc0*/  UISETP.NE.AND UP0, UPT, UR5, 0x2, UPT ;  /* 0x000000020500788c */ /* 0x000fd2000bf05270 */
[----:B------:R-:W-:Y:S05]  /*1cd0*/  BRA.U UP0, `(.L_x_29) ;  /* 0x0000000100047547 */ /* 0x000fea000b800000 */
[----:B------:R-:W-:Y:S05]  /*1ce0*/  BPT.TRAP 0x1 ;  /* 0x000000040000795c */ /* 0x000fea0000300000 */
.L_x_29:
[----:B------:R-:W-:Y:S04]  /*1cf0*/  BSSY.RECONVERGENT B0, `(.L_x_30) ;  /* 0x0000003000007945 */ /* 0x000fe80003800200 */
[----:B------:R-:W-:Y:S05]  /*1d00*/  @P2 BRA `(.L_x_31) ;  /* 0x0000000000042947 */ /* 0x000fea0003800000 */
[----:B------:R-:W-:Y:S05]  /*1d10*/  BPT.TRAP 0x1 ;  /* 0x000000040000795c */ /* 0x000fea0000300000 */
.L_x_31:
[----:B------:R-:W-:Y:S05]  /*1d20*/  BSYNC.RECONVERGENT B0 ;  /* 0x0000000000007941 */ /* 0x000fea0003800200 */
.L_x_30:
[----:B------:R-:W-:Y:S02]  /*1d30*/  UIADD3 UR5, UPT, UPT, UR4, 0x1, URZ ;  /* 0x0000000104057890 */ /* 0x000fe4000fffe0ff */
[----:B------:R-:W-:Y:S02]  /*1d40*/  UIADD3 UR16, UP1, UPT, UR28, 0x80, URZ ;  /* 0x000000801c107890 */ /* 0x000fe4000ff3e0ff */
[----:B------:R-:W-:Y:S02]  /*1d50*/  UISETP.NE.AND UP0, UPT, UR5, 0x18, UPT ;  /* 0x000000180500788c */ /* 0x000fe4000bf05270 */
[----:B------:R-:W-:Y:S02]  /*1d60*/  USHF.L.U32 UR34, UR7, 0x5, URZ ;  /* 0x0000000507227899 */ /* 0x000fe400080006ff */
[----:B------:R-:W-:Y:S02]  /*1d70*/  USEL UR9, URZ, 0x1, UP0 ;  /* 0x00000001ff097887 */ /* 0x000fe40008000000 */
[----:B------:R-:W-:-:S02]  /*1d80*/  USEL UR5, UR5, URZ, UP0 ;  /* 0x000000ff05057287 */ /* 0x000fc40008000000 */
[----:B------:R-:W-:Y:S02]  /*1d90*/  UIADD3 UR14, UP0, UPT, UR28, 0x180, URZ ;  /* 0x000001801c0e7890 */ /* 0x000fe4000ff1e0ff */
[----:B------:R-:W-:Y:S01]  /*1da0*/  ULEA UR8, UR5, UR6, 0x3 ;  /* 0x0000000605087291 */ /* 0x000fe2000f8e18ff */
[----:B------:R-:W-:Y:S01]  /*1db0*/  LOP3.LUT R12, R12, UR9, RZ, 0x3c, !PT ;  /* 0x000000090c0c7c12 */ /* 0x000fe2000f8e3cff */
[----:B------:R-:W-:Y:S02]  /*1dc0*/  UIADD3.X UR17, UPT, UPT, URZ, UR29, URZ, UP1, !UPT ;  /* 0x0000001dff117290 */ /* 0x000fe40008ffe4ff */
[----:B------:R-:W-:Y:S01]  /*1dd0*/  UIADD3.X UR15, UPT, UPT, URZ, UR29, URZ, UP0, !UPT ;  /* 0x0000001dff0f7290 */ /* 0x000fe200087fe4ff */
[----:B-1----:R-:W-:Y:S01]  /*1de0*/  SHF.L.U32 R0, R12, 0x1f, RZ ;  /* 0x0000001f0c007819 */ /* 0x002fe200000006ff */
[----:B------:R-:W-:Y:S01]  /*1df0*/  UMOV UR18, 0x0 ;  /* 0x0000000000127882 */ /* 0x000fe20000000000 */
[----:B------:R-:W-:Y:S01]  /*1e00*/  UMOV UR19, 0x10000000 ;  /* 0x1000000000137882 */ /* 0x000fe20000000000 */
[----:B------:R-:W-:Y:S01]  /*1e10*/  UMOV UR12, UR36 ;  /* 0x00000024000c7c82 */ /* 0x000fe20008000000 */
[----:B------:R3:W4:Y:S01]  /*1e20*/  SYNCS.PHASECHK.TRANS64.TRYWAIT P0, [UR8+0xc0], R0 ;  /* 0x0000c000ff0075a7 */ /* 0x0007220008001108 */
[----:B------:R-:W-:Y:S01]  /*1e30*/  USHF.L.U32 UR8, UR4, 0xc, URZ ;  /* 0x0000000c04087899 */ /* 0x000fe200080006ff */
[----:B------:R-:W-:-:S02]  /*1e40*/  UMOV UR9, UR33 ;  /* 0x0000002100097c82 */ /* 0x000fc40008000000 */
[----:B------:R-:W-:Y:S01]  /*1e50*/  UMOV UR4, 0x30000 ;  /* 0x0003000000047882 */ /* 0x000fe20000000000 */
[----:B------:R-:W-:Y:S02]  /*1e60*/  ULOP3.LUT UR32, UR8, UR21, URZ, 0xfc, !UPT ;  /* 0x0000001508207292 */ /* 0x000fe4000f8efcff */
[----:B------:R-:W-:Y:S02]  /*1e70*/  UIADD3 UR8, UPT, UPT, UR6, 0x20600, UR8 ;  /* 0x0002060006087890 */ /* 0x000fe4000fffe008 */
[----:B------:R-:W-:Y:S01]  /*1e80*/  UIADD3 UR32, UPT, UPT, UR6, 0x8600, UR32 ;  /* 0x0000860006207890 */ /* 0x000fe2000fffe020 */
[----:B------:R-:W-:Y:S01]  /*1e90*/  UMOV UR10, UR34 ;  /* 0x00000022000a7c82 */ /* 0x000fe20008000000 */
[----:B------:R-:W-:Y:S01]  /*1ea0*/  UIADD3 UR7, UPT, UPT, UR7, 0x1, URZ ;  /* 0x0000000107077890 */ /* 0x000fe2000fffe0ff */
[----:B------:R-:W-:-:S03]  /*1eb0*/  UMOV UR13, UR24 ;  /* 0x00000018000d7c82 */ /* 0x000fc60008000000 */
[----:B------:R-:W-:-:S03]  /*1ec0*/  UISETP.NE.AND UP0, UPT, UR7, UR24, UPT ;  /* 0x000000180700728c */ /* 0x000fc6000bf05270 */
[----:B------:R1:W-:Y:S01]  /*1ed0*/  UTMALDG.3D.MULTICAST [UR32], [UR16], UR4, desc[UR18] ;  /* 0x00001220100073b4 */ /* 0x0003e20008011804 */
[----:B------:R3:W-:Y:S01]  /*1ee0*/  UTMALDG.3D [UR8], [UR14], desc[UR18] ;  /* 0x000012080e0075b4 */ /* 0x0007e20008011000 */
[----:B-1----:R-:W-:-:S04]  /*1ef0*/  UMOV UR4, UR5 ;  /* 0x0000000500047c82 */ /* 0x002fc80008000000 */
[----:B---3--:R-:W-:Y:S05]  /*1f00*/  BRA.U UP0, `(.L_x_32) ;  /* 0xfffffffd004c7547 */ /* 0x008fea000b83ffff */
.L_x_26:
[----:B------:R-:W-:Y:S01]  /*1f10*/  ULEA UR4, UR5, UR6, 0x3 ;  /* 0x0000000605047291 */ /* 0x000fe2000f8e18ff */
[----:B-1----:R-:W-:Y:S01]  /*1f20*/  SHF.L.U32 R0, R12, 0x1f, RZ ;  /* 0x0000001f0c007819 */ /* 0x002fe200000006ff */
[----:B------:R-:W-:Y:S01]  /*1f30*/  @!P1 SYNCS.ARRIVE.TRANS64.A1T0 RZ, [UR6+0x1a8], RZ ;  /* 0x0001a8ffffff99a7 */ /* 0x000fe20008100006 */
[----:B------:R-:W-:-:S06]  /*1f40*/  UISETP.GT.AND UP0, UPT, UR41, UR40, UPT ;  /* 0x000000282900728c */ /* 0x000fcc000bf04270 */
[----:B--2-4-:R1:W2:Y:S03]  /*1f50*/  SYNCS.PHASECHK.TRANS64.TRYWAIT P0, [UR4+0xc0], R0 ;  /* 0x0000c000ff0075a7 */ /* 0x0142a60008001104 */
[----:B------:R-:W-:Y:S05]  /*1f60*/  BRA.U !UP0, `(.L_x_33) ;  /* 0x0000000108c07547 */ /* 0x000fea000b800000 */
[----:B------:R-:W-:Y:S01]  /*1f70*/  UIADD3 UR26, UPT, UPT, UR43, UR13, URZ ;  /* 0x0000000d2b1a7290 */ /* 0x000fe2000fffe0ff */
[----:B------:R-:W-:-:S11]  /*1f80*/  UMOV UR4, UR5 ;  /* 0x0000000500047c82 */ /* 0x000fd60008000000 */
.L_x_39:
[----:B------:R-:W-:Y:S01]  /*1f90*/  ULEA UR17, UR4, UR6, 0x3 ;  /* 0x0000000604117291 */ /* 0x000fe2000f8e18ff */
[----:B--2---:R-:W-:Y:S01]  /*1fa0*/  @!P3 MOV R2, 0x2000 ;  /* 0x000020000002b802 */ /* 0x004fe20000000f00 */
[----:B--2-4-:R-:W-:Y:S10]  /*1fb0*/  @P0 BRA `(.L_x_34) ;  /* 0x00000000000c0947 */ /* 0x014ff40003800000 */
[----:B------:R-:W-:-:S04]  /*1fc0*/  SHF.L.U32 R3, R12, 0x1f, RZ ;  /* 0x0000001f0c037819 */ /* 0x000fc800000006ff */
[----:B------:R-:W2:Y:S02]  /*1fd0*/  SYNCS.PHASECHK.TRANS64.TRYWAIT P0, [UR17+0xc0], R3 ;  /* 0x0000c003ff0075a7 */ /* 0x000ea40008001111 */
[----:B--2---:R-:W-:Y:S05]  /*1fe0*/  @!P0 BRA `(.L_x_35) ;  /* 0x0000007400848947 */ /* 0x004fea0003800000 */
.L_x_34:
[----:B------:R2:W-:Y:S01]  /*1ff0*/  @!P3 SYNCS.ARRIVE.TRANS64 RZ, [UR17], R2 ;  /* 0x00000002ffffb9a7 */ /* 0x0005e20008000011 */
[----:B------:R-:W-:-:S04]  /*2000*/  ULOP3.LUT UR5, UR25, 0x2, URZ, 0xfc, !UPT ;  /* 0x0000000219057892 */ /* 0x000fc8000f8efcff */
[----:B------:R-:W-:-:S09]  /*2010*/  UISETP.NE.AND UP0, UPT, UR5, 0x2, UPT ;  /* 0x000000020500788c */ /* 0x000fd2000bf05270 */
[----:B------:R-:W-:Y:S05]  /*2020*/  BRA.U UP0, `(.L_x_36) ;  /* 0x0000000100047547 */ /* 0x000fea000b800000 */
[----:B------:R-:W-:Y:S05]  /*2030*/  BPT.TRAP 0x1 ;  /* 0x000000040000795c */ /* 0x000fea0000300000 */
.L_x_36:
[----:B------:R-:W-:Y:S04]  /*2040*/  BSSY.RECONVERGENT B0, `(.L_x_37) ;  /* 0x0000003000007945 */ /* 0x000fe80003800200 */
[----:B------:R-:W-:Y:S05]  /*2050*/  @P2 BRA `(.L_x_38) ;  /* 0x0000000000042947 */ /* 0x000fea0003800000 */
[----:B------:R-:W-:Y:S05]  /*2060*/  BPT.TRAP 0x1 ;  /* 0x000000040000795c */ /* 0x000fea0000300000 */
.L_x_38:
[----:B------:R-:W-:Y:S05]  /*2070*/  BSYNC.RECONVERGENT B0 ;  /* 0x0000000000007941 */ /* 0x000fea0003800200 */
.L_x_37:
[----:B------:R-:W-:Y:S02]  /*2080*/  UIADD3 UR5, UPT, UPT, UR4, 0x1, URZ ;  /* 0x0000000104057890 */ /* 0x000fe4000fffe0ff */
[----:B------:R-:W-:Y:S02]  /*2090*/  UIADD3 UR14, UP1, UPT, UR28, 0x80, URZ ;  /* 0x000000801c0e7890 */ /* 0x000fe4000ff3e0ff */
[----:B------:R-:W-:Y:S02]  /*20a0*/  UISETP.NE.AND UP0, UPT, UR5, 0x18, UPT ;  /* 0x000000180500788c */ /* 0x000fe4000bf05270 */
[----:B------:R-:W-:Y:S02]  /*20b0*/  USHF.L.U32 UR18, UR13, 0x5, URZ ;  /* 0x000000050d127899 */ /* 0x000fe400080006ff */
[----:B------:R-:W-:Y:S02]  /*20c0*/  USEL UR8, URZ, 0x1, UP0 ;  /* 0x00000001ff087887 */ /* 0x000fe40008000000 */
[----:B------:R-:W-:-:S02]  /*20d0*/  USEL UR5, UR5, URZ, UP0 ;  /* 0x000000ff05057287 */ /* 0x000fc40008000000 */
[----:B------:R-:W-:Y:S02]  /*20e0*/  UIADD3 UR22, UP0, UPT, UR28, 0x180, URZ ;  /* 0x000001801c167890 */ /* 0x000fe4000ff1e0ff */
[----:B------:R-:W-:Y:S01]  /*20f0*/  LOP3.LUT R12, R12, UR8, RZ, 0x3c, !PT ;  /* 0x000000080c0c7c12 */ /* 0x000fe2000f8e3cff */
[----:B------:R-:W-:Y:S02]  /*2100*/  USHF.L.U32 UR8, UR4, 0xc, URZ ;  /* 0x0000000c04087899 */ /* 0x000fe400080006ff */
[----:B------:R-:W-:Y:S01]  /*2110*/  ULEA UR7, UR5, UR6, 0x3 ;  /* 0x0000000605077291 */ /* 0x000fe2000f8e18ff */
[----:B-1----:R-:W-:Y:S01]  /*2120*/  SHF.L.U32 R0, R12, 0x1f, RZ ;  /* 0x0000001f0c007819 */ /* 0x002fe200000006ff */
[----:B------:R-:W-:Y:S02]  /*2130*/  ULOP3.LUT UR16, UR8, UR21, URZ, 0xfc, !UPT ;  /* 0x0000001508107292 */ /* 0x000fe4000f8efcff */
[----:B------:R-:W-:Y:S02]  /*2140*/  UIADD3.X UR15, UPT, UPT, URZ, UR29, URZ, UP1, !UPT ;  /* 0x0000001dff0f7290 */ /* 0x000fe40008ffe4ff */
[----:B------:R-:W-:-:S02]  /*2150*/  UIADD3 UR16, UPT, UPT, UR6, 0x8600, UR16 ;  /* 0x0000860006107890 */ /* 0x000fc4000fffe010 */
[----:B------:R-:W-:Y:S01]  /*2160*/  UIADD3 UR8, UPT, UPT, UR6, 0x20600, UR8 ;  /* 0x0002060006087890 */ /* 0x000fe2000fffe008 */
[----:B------:R3:W4:Y:S01]  /*2170*/  SYNCS.PHASECHK.TRANS64.TRYWAIT P0, [UR7+0xc0], R0 ;  /* 0x0000c000ff0075a7 */ /* 0x0007220008001107 */
[----:B------:R-:W-:Y:S01]  /*2180*/  UIADD3.X UR23, UPT, UPT, URZ, UR29, URZ, UP0, !UPT ;  /* 0x0000001dff177290 */ /* 0x000fe200087fe4ff */
[----:B------:R-:W-:Y:S01]  /*2190*/  UMOV UR4, 0x30000 ;  /* 0x0003000000047882 */ /* 0x000fe20000000000 */
[----:B------:R-:W-:Y:S01]  /*21a0*/  UMOV UR30, 0x0 ;  /* 0x00000000001e7882 */ /* 0x000fe20000000000 */
[----:B------:R-:W-:Y:S01]  /*21b0*/  UMOV UR31, 0x10000000 ;  /* 0x10000000001f7882 */ /* 0x000fe20000000000 */
[----:B------:R-:W-:Y:S01]  /*21c0*/  UMOV UR19, UR35 ;  /* 0x0000002300137c82 */ /* 0x000fe20008000000 */
[----:B------:R-:W-:Y:S01]  /*21d0*/  UMOV UR20, UR36 ;  /* 0x0000002400147c82 */ /* 0x000fe20008000000 */
[----:B------:R-:W-:Y:S01]  /*21e0*/  UMOV UR12, UR36 ;  /* 0x00000024000c7c82 */ /* 0x000fe20008000000 */
[----:B------:R-:W-:Y:S01]  /*21f0*/  UMOV UR9, UR17 ;  /* 0x0000001100097c82 */ /* 0x000fe20008000000 */
[----:B------:R-:W-:Y:S01]  /*2200*/  UMOV UR10, UR18 ;  /* 0x00000012000a7c82 */ /* 0x000fe20008000000 */
[----:B------:R1:W-:Y:S01]  /*2210*/  UTMALDG.3D.MULTICAST [UR16], [UR14], UR4, desc[UR30] ;  /* 0x00001e100e0073b4 */ /* 0x0003e20008011804 */
[----:B------:R-:W-:-:S04]  /*2220*/  UIADD3 UR13, UPT, UPT, UR13, 0x1, URZ ;  /* 0x000000010d0d7890 */ /* 0x000fc8000fffe0ff */
[----:B------:R-:W-:Y:S01]  /*2230*/  UISETP.NE.AND UP0, UPT, UR13, UR26, UPT ;  /* 0x0000001a0d00728c */ /* 0x000fe2000bf05270 */
[----:B------:R3:W-:Y:S01]  /*2240*/  UTMALDG.3D [UR8], [UR22], desc[UR30] ;  /* 0x00001e08160075b4 */ /* 0x0007e20008011000 */
[----:B-1----:R-:W-:-:S07]  /*2250*/  UMOV UR4, UR5 ;  /* 0x0000000500047c82 */ /* 0x002fce0008000000 */
[----:B---3--:R-:W-:Y:S05]  /*2260*/  BRA.U UP0, `(.L_x_39) ;  /* 0xfffffffd00487547 */ /* 0x008fea000b83ffff */
.L_x_33:
[C---:B------:R-:W-:Y:S01]  /*2270*/  LEA R3, R11.reuse, UR6, 0x3 ;  /* 0x000000060b037c11 */ /* 0x040fe2000f8e18ff */
[----:B------:R-:W-:Y:S01]  /*2280*/  NOP ;  /* 0x0000000000007918 */ /* 0x000fe20000000000 */
[----:B-1----:R-:W-:Y:S02]  /*2290*/  SHF.L.U32 R0, R10, 0x1f, RZ ;  /* 0x0000001f0a007819 */ /* 0x002fe400000006ff */
[----:B------:R-:W-:Y:S02]  /*22a0*/  LEA R5, R11, UR6, 0x4 ;  /* 0x000000060b057c11 */ /* 0x000fe4000f8e20ff */
[----:B--2-4-:R-:W1:Y:S02]  /*22b0*/  SYNCS.PHASECHK.TRANS64.TRYWAIT P0, [R3+URZ+0x1b0], R0 ;  /* 0x0001b000030075a7 */ /* 0x014e6400080011ff */
[----:B-1----:R-:W-:Y:S05]  /*22c0*/  @!P0 BRA `(.L_x_40) ;  /* 0x0000007000e48947 */ /* 0x002fea0003800000 */
.L_x_137:
[----:B------:R-:W2:Y:S01]  /*22d0*/  LDS.128 R4, [R5+0x240] ;  /* 0x0002400005047984 */ /* 0x000ea20000000c00 */
[----:B------:R-:W-:Y:S01]  /*22e0*/  UISETP.GE.AND UP0, UPT, UR42, 0x1, UPT ;  /* 0x000000012a00788c */ /* 0x000fe2000bf06270 */
[----:B------:R-:W-:Y:S01]  /*22f0*/  @!PT LDS RZ, [RZ] ;  /* 0x00000000fffff984 */ /* 0x000fe20000000800 */
[----:B------:R-:W-:Y:S01]  /*2300*/  @!PT LDS RZ, [RZ] ;  /* 0x00000000fffff984 */ /* 0x000fe20000000800 */
[----:B------:R-:W-:Y:S01]  /*2310*/  @!PT LDS RZ, [RZ] ;  /* 0x00000000fffff984 */ /* 0x000fe20000000800 */
[----:B------:R-:W-:Y:S01]  /*2320*/  @!PT LDS RZ, [RZ] ;  /* 0x00000000fffff984 */ /* 0x000fe20000000800 */
[----:B------:R3:W-:Y:S06]  /*2330*/  MEMBAR.ALL.CTA ;  /* 0x0000000000007992 */ /* 0x0007ec0000008000 */
[----:B---3--:R-:W3:Y:S01]  /*2340*/  FENCE.VIEW.ASYNC.S ;  /* 0x00000000000073c6 */ /* 0x008ee20000000000 */
[----:B--2---:R-:W-:-:S13]  /*2350*/  LOP3.LUT P0, RZ, R6, 0x1, RZ, 0xc0, !PT ;  /* 0x0000000106ff7812 */ /* 0x004fda000780c0ff */
[----:B---3--:R-:W-:Y:S01]  /*2360*/  VOTEU.ANY UP1, P0 ;  /* 0x0000000000ff7886 */ /* 0x008fe20000020100 */
[----:B------:R-:W-:-:S13]  /*2370*/  PLOP3.LUT P0, PT, PT, PT, UP1, 0x80, 0x8 ;  /* 0x000000000008781c */ /* 0x000fda0003f0f018 */
[----:B-1----:R-:W-:Y:S02]  /*2380*/  @P0 LOP3.LUT R0, R5, 0xffff, RZ, 0xc0, !PT ;  /* 0x0000ffff05000812 */ /* 0x002fe400078ec0ff */
[----:B------:R-:W-:Y:S02]  /*2390*/  @P0 MOV R2, R4 ;  /* 0x0000000400020202 */ /* 0x000fe40000000f00 */
[----:B------:R-:W-:Y:S01]  /*23a0*/  @P0 R2UR UR7, R0 ;  /* 0x00000000000702ca */ /* 0x000fe200000e0000 */
[----:B------:R-:W-:Y:S01]  /*23b0*/  VIADD R0, R3, 0x1c0 ;  /* 0x000001c003007836 */ /* 0x000fe20000000000 */
[----:B------:R-:W-:Y:S02]  /*23c0*/  @P0 SHF.R.U32.HI R4, RZ, 0x10, R5 ;  /* 0x00000010ff040819 */ /* 0x000fe40000011605 */
[----:B------:R-:W-:Y:S02]  /*23d0*/  @P0 R2UR UR8, R2 ;  /* 0x00000000020802ca */ /* 0x000fe400000e0000 */
[----:B------:R-:W-:-:S02]  /*23e0*/  PRMT R0, RZ, 0x654, R0 ;  /* 0x00000654ff007816 */ /* 0x000fc40000000000 */
[----:B------:R-:W-:Y:S02]  /*23f0*/  @P0 R2UR UR4, R4 ;  /* 0x00000000040402ca */ /* 0x000fe400000e0000 */
[----:B------:R1:W-:Y:S03]  /*2400*/  SYNCS.ARRIVE.TRANS64.RED.A1T0 RZ, [R0+URZ], RZ ;  /* 0x000000ff00ff79a7 */ /* 0x0003e600081004ff */
[----:B------:R-:W-:-:S04]  /*2410*/  @UP1 UMOV UR27, UR7 ;  /* 0x00000007001b1c82 */ /* 0x000fc80008000000 */
[----:B------:R-:W-:-:S04]  /*2420*/  @UP1 UMOV UR37, UR8 ;  /* 0x0000000800251c82 */ /* 0x000fc80008000000 */
[----:B------:R-:W-:Y:S01]  /*2430*/  @UP1 UMOV UR36, UR4 ;  /* 0x0000000400241c82 */ /* 0x000fe20008000000 */
[----:B------:R-:W-:Y:S05]  /*2440*/  BRA.U !UP0, `(.L_x_41) ;  /* 0x0000000108d47547 */ /* 0x000fea000b800000 */
[----:B------:R-:W2:Y:S01]  /*2450*/  LDCU.128 UR12, c[0x0][0xb10] ;  /* 0x00016200ff0c77ac */ /* 0x000ea20008000c00 */
[----:B------:R-:W3:Y:S01]  /*2460*/  LDCU UR26, c[0x0][0xb20] ;  /* 0x00016400ff1a77ac */ /* 0x000ee20008000800 */
[----:B------:R-:W4:Y:S01]  /*2470*/  LDCU UR20, c[0x0][0xb0c] ;  /* 0x00016180ff1477ac */ /* 0x000f220008000800 */
[----:B------:R-:W1:Y:S01]  /*2480*/  LDCU.64 UR10, c[0x0][0xb28] ;  /* 0x00016500ff0a77ac */ /* 0x000e620008000a00 */
[----:B------:R-:W-:Y:S02]  /*2490*/  UISETP.NE.AND UP3, UPT, UR42, 0x1, UPT ;  /* 0x000000012a00788c */ /* 0x000fe4000bf65270 */
[----:B--2---:R-:W-:Y:S02]  /*24a0*/  UIMAD.WIDE.U32 UR16, UR38, UR15, URZ ;  /* 0x0000000f261072a5 */ /* 0x004fe4000f8e00ff */
[----:B------:R-:W-:Y:S02]  /*24b0*/  UIMAD.WIDE.U32 UR8, UR39, UR12, URZ ;  /* 0x0000000c270872a5 */ /* 0x000fe4000f8e00ff */
[----:B------:R-:W-:-:S02]  /*24c0*/  UISETP.NE.AND UP0, UPT, UR14, 0x1, UPT ;  /* 0x000000010e00788c */ /* 0x000fc4000bf05270 */
[----:B------:R-:W-:Y:S01]  /*24d0*/  UIMAD.WIDE.U32 UR22, UR27, UR15, URZ ;  /* 0x0000000f1b1672a5 */ /* 0x000fe2000f8e00ff */
[----:B------:R-:W-:Y:S02]  /*24e0*/  UMOV UR16, UR17 ;  /* 0x0000001100107c82 */ /* 0x000fe40008000000 */
[----:B------:R-:W-:Y:S01]  /*24f0*/  UMOV UR8, UR9 ;  /* 0x0000000900087c82 */ /* 0x000fe20008000000 */
[----:B---3--:R-:W-:Y:S02]  /*2500*/  USHF.R.U32.HI UR16, URZ, UR26, UR16 ;  /* 0x0000001aff107299 */ /* 0x008fe40008011610 */
[----:B----4-:R-:W-:Y:S02]  /*2510*/  UISETP.NE.AND UP2, UPT, UR20, 0x1, UPT ;  /* 0x000000011400788c */ /* 0x010fe4000bf45270 */
[----:B------:R-:W-:Y:S02]  /*2520*/  USHF.R.U32.HI UR8, URZ, UR13, UR8 ;  /* 0x0000000dff087299 */ /* 0x000fe40008011608 */
[----:B------:R-:W-:-:S02]  /*2530*/  USEL UR7, UR38, UR16, !UP0 ;  /* 0x0000001026077287 */ /* 0x000fc4000c000000 */
[----:B------:R-:W-:Y:S02]  /*2540*/  USEL UR8, UR39, UR8, !UP2 ;  /* 0x0000000827087287 */ /* 0x000fe4000d000000 */
[----:B-1----:R-:W-:Y:S01]  /*2550*/  UIMAD.WIDE.U32 UR16, UR7, UR10, URZ ;  /* 0x0000000a071072a5 */ /* 0x002fe2000f8e00ff */
[----:B------:R-:W-:Y:S01]  /*2560*/  UMOV UR4, UR23 ;  /* 0x0000001700047c82 */ /* 0x000fe20008000000 */
[----:B------:R-:W-:Y:S02]  /*2570*/  UIMAD.WIDE.U32 UR18, UR37, UR12, URZ ;  /* 0x0000000c251272a5 */ /* 0x000fe4000f8e00ff */
[----:B------:R-:W-:-:S03]  /*2580*/  UIMAD.WIDE.U32 UR22, UR8, UR10, URZ ;  /* 0x0000000a081672a5 */ /* 0x000fc6000f8e00ff */
[----:B------:R-:W-:Y:S01]  /*2590*/  UMOV UR16, UR17 ;  /* 0x0000001100107c82 */ /* 0x000fe20008000000 */
[----:B------:R-:W-:Y:S02]  /*25a0*/  USHF.R.U32.HI UR4, URZ, UR26, UR4 ;  /* 0x0000001aff047299 */ /* 0x000fe40008011604 */
[----:B------:R-:W-:Y:S01]  /*25b0*/  @UP3 USHF.R.U32.HI UR7, URZ, UR11, UR16 ;  /* 0x0000000bff073299 */ /* 0x000fe20008011610 */
[----:B------:R-:W-:Y:S01]  /*25c0*/  UMOV UR18, UR19 ;  /* 0x0000001300127c82 */ /* 0x000fe20008000000 */
[----:B------:R-:W-:Y:S01]  /*25d0*/  UMOV UR22, UR23 ;  /* 0x0000001700167c82 */ /* 0x000fe20008000000 */
[----:B------:R-:W-:Y:S02]  /*25e0*/  USHF.R.U32.HI UR13, URZ, UR13, UR18 ;  /* 0x0000000dff0d7299 */ /* 0x000fe40008011612 */
[----:B------:R-:W-:Y:S02]  /*25f0*/  USEL UR4, UR27, UR4, !UP0 ;  /* 0x000000041b047287 */ /* 0x000fe4000c000000 */
[----:B------:R-:W-:-:S02]  /*2600*/  @UP3 USHF.R.U32.HI UR8, URZ, UR11, UR22 ;  /* 0x0000000bff083299 */ /* 0x000fc40008011616 */
[----:B------:R-:W-:Y:S02]  /*2610*/  UIMAD UR9, UR42, UR7, URZ ;  /* 0x000000072a0972a4 */ /* 0x000fe4000f8e02ff */
[----:B------:R-:W-:Y:S02]  /*2620*/  USEL UR7, UR37, UR13, !UP2 ;  /* 0x0000000d25077287 */ /* 0x000fe4000d000000 */
[----:B------:R-:W-:Y:S02]  /*2630*/  UIMAD UR12, UR42, UR8, URZ ;  /* 0x000000082a0c72a4 */ /* 0x000fe4000f8e02ff */
[----:B------:R-:W-:Y:S02]  /*2640*/  UISETP.GE.AND UP0, UPT, UR4, UR9, UPT ;  /* 0x000000090400728c */ /* 0x000fe4000bf06270 */
[----:B------:R-:W-:Y:S02]  /*2650*/  UIMAD.WIDE.U32 UR16, UR4, UR10, URZ ;  /* 0x0000000a041072a5 */ /* 0x000fe4000f8e00ff */
[----:B------:R-:W-:-:S02]  /*2660*/  UISETP.GE.OR UP0, UPT, UR7, UR12, UP0 ;  /* 0x0000000c0700728c */ /* 0x000fc40008706670 */
        /* <DEDUP_REMOVED lines=19> */
.L_x_41:
[----:B------:R-:W2:Y:S02]  /*27a0*/  LDCU UR4, c[0x0][0xb30] ;  /* 0x00016600ff0477ac */ /* 0x000ea40008000800 */
[----:B--2---:R-:W-:-:S09]  /*27b0*/  UISETP.NE.AND UP0, UPT, UR4, 0x1, UPT ;  /* 0x000000010400788c */ /* 0x004fd2000bf05270 */
[----:B------:R-:W-:Y:S05]  /*27c0*/  BRA.U UP0, `(.L_x_42) ;  /* 0x0000000100447547 */ /* 0x000fea000b800000 */
[----:B------:R-:W2:Y:S01]  /*27d0*/  LDCU.128 UR12, c[0x0][0xb10] ;  /* 0x00016200ff0c77ac */ /* 0x000ea20008000c00 */
[----:B------:R-:W3:Y:S01]  /*27e0*/  LDCU UR16, c[0x0][0xb0c] ;  /* 0x00016180ff1077ac */ /* 0x000ee20008000800 */
[----:B------:R-:W4:Y:S01]  /*27f0*/  LDCU UR17, c[0x0][0xb20] ;  /* 0x00016400ff1177ac */ /* 0x000f220008000800 */
[----:B--2---:R-:W-:Y:S02]  /*2800*/  UIMAD.WIDE.U32 UR10, UR37, UR12, URZ ;  /* 0x0000000c250a72a5 */ /* 0x004fe4000f8e00ff */
[----:B------:R-:W-:Y:S02]  /*2810*/  UIMAD.WIDE.U32 UR8, UR27, UR15, URZ ;  /* 0x0000000f1b0872a5 */ /* 0x000fe4000f8e00ff */
[----:B---3--:R-:W-:Y:S02]  /*2820*/  UISETP.NE.AND UP2, UPT, UR16, 0x1, UPT ;  /* 0x000000011000788c */ /* 0x008fe4000bf45270 */
[----:B------:R-:W-:Y:S01]  /*2830*/  UISETP.NE.AND UP0, UPT, UR14, 0x1, UPT ;  /* 0x000000010e00788c */ /* 0x000fe2000bf05270 */
[----:B------:R-:W-:-:S02]  /*2840*/  UMOV UR7, UR11 ;  /* 0x0000000b00077c82 */ /* 0x000fc40008000000 */
[----:B------:R-:W-:Y:S01]  /*2850*/  UMOV UR4, UR9 ;  /* 0x0000000900047c82 */ /* 0x000fe20008000000 */
[----:B------:R-:W-:Y:S02]  /*2860*/  USHF.R.U32.HI UR7, URZ, UR13, UR7 ;  /* 0x0000000dff077299 */ /* 0x000fe40008011607 */
[----:B----4-:R-:W-:Y:S02]  /*2870*/  USHF.R.U32.HI UR4, URZ, UR17, UR4 ;  /* 0x00000011ff047299 */ /* 0x010fe40008011604 */
[----:B------:R-:W-:Y:S02]  /*2880*/  USEL UR7, UR37, UR7, !UP2 ;  /* 0x0000000725077287 */ /* 0x000fe4000d000000 */
[----:B------:R-:W-:-:S04]  /*2890*/  USEL UR4, UR27, UR4, !UP0 ;  /* 0x000000041b047287 */ /* 0x000fc8000c000000 */
[----:B------:R-:W-:Y:S02]  /*28a0*/  UIADD3 UR8, UPT, UPT, UR7, -UR4, URZ ;  /* 0x8000000407087290 */ /* 0x000fe4000fffe0ff */
[----:B------:R-:W-:Y:S02]  /*28b0*/  UIADD3 UR4, UPT, UPT, -UR7, UR4, URZ ;  /* 0x0000000407047290 */ /* 0x000fe4000fffe1ff */
[----:B------:R-:W-:Y:S02]  /*28c0*/  UIMAD UR27, UR8, UR14, UR27 ;  /* 0x0000000e081b72a4 */ /* 0x000fe4000f8e021b */
[----:B------:R-:W-:-:S12]  /*28d0*/  UIMAD UR37, UR4, UR16, UR37 ;  /* 0x00000010042572a4 */ /* 0x000fd8000f8e0225 */
.L_x_42:
[----:B------:R-:W-:Y:S01]  /*28e0*/  VIADD R11, R11, 0x1 ;  /* 0x000000010b0b7836 */ /* 0x000fe20000000000 */
[----:B------:R-:W-:Y:S01]  /*28f0*/  R2UR UR4, R160 ;  /* 0x00000000a00472ca */ /* 0x000fe200000e0000 */
[----:B------:R-:W-:Y:S01]  /*2900*/  UIADD3 UR20, UPT, UPT, UR27, UR63, URZ ;  /* 0x0000003f1b147290 */ /* 0x000fe2000fffe0ff */
[----:B------:R-:W-:Y:S02]  /*2910*/  PLOP3.LUT P1, PT, PT, PT, PT, 0x80, 0x8 ;  /* 0x000000000008781c */ /* 0x000fe40003f2f070 */
[----:B------:R-:W-:-:S04]  /*2920*/  ISETP.NE.AND P0, PT, R11, 0x2, PT ;  /* 0x000000020b00780c */ /* 0x000fc80003f05270 */
[----:B------:R-:W-:Y:S02]  /*2930*/  SEL R3, RZ, 0x1, P0 ;  /* 0x00000001ff037807 */ /* 0x000fe40000000000 */
[----:B------:R-:W-:Y:S02]  /*2940*/  SEL R11, R11, RZ, P0 ;  /* 0x000000ff0b0b7207 */ /* 0x000fe40000000000 */
[----:B------:R-:W-:Y:S01]  /*2950*/  LOP3.LUT R10, R10, R3, RZ, 0x3c, !PT ;  /* 0x000000030a0a7212 */ /* 0x000fe200078e3cff */
[----:B------:R-:W-:Y:S01]  /*2960*/  UIADD3 UR16, UPT, UPT, UR37, UR4, URZ ;  /* 0x0000000425107290 */ /* 0x000fe2000fffe0ff */
[----:B------:R-:W-:Y:S11]  /*2970*/  BRA.U UP1, `(.L_x_43) ;  /* 0xfffffff101407547 */ /* 0x000ff6000b83ffff */
[----:B------:R-:W-:Y:S01]  /*2980*/  UIADD3 UR7, UPT, UPT, UR6, 0xc0, URZ ;  /* 0x000000c006077890 */ /* 0x000fe2000fffe0ff */
[----:B------:R-:W-:-:S03]  /*2990*/  SHF.L.U32 R3, R12, 0x1f, RZ ;  /* 0x0000001f0c037819 */ /* 0x000fc600000006ff */
[----:B------:R-:W-:-:S09]  /*29a0*/  ULEA UR4, UR5, UR7, 0x3 ;  /* 0x0000000705047291 */ /* 0x000fd2000f8e18ff */
[----:B------:R-:W2:Y:S02]  /*29b0*/  SYNCS.PHASECHK.TRANS64.TRYWAIT P0, [UR4], R3 ;  /* 0x00000003ff0075a7 */ /* 0x000ea40008001104 */
[----:B--2---:R-:W-:Y:S05]  /*29c0*/  @!P0 BRA `(.L_x_44) ;  /* 0x0000006c00388947 */ /* 0x004fea0003800000 */
.L_x_139:
[----:B------:R-:W-:-:S04]  /*29d0*/  UIADD3 UR4, UPT, UPT, UR5, 0x1, URZ ;  /* 0x0000000105047890 */ /* 0x000fc8000fffe0ff */
[----:B------:R-:W-:-:S04]  /*29e0*/  UISETP.NE.AND UP0, UPT, UR4, 0x18, UPT ;  /* 0x000000180400788c */ /* 0x000fc8000bf05270 */
[----:B------:R-:W-:Y:S02]  /*29f0*/  USEL UR6, URZ, 0x1, UP0 ;  /* 0x00000001ff067887 */ /* 0x000fe40008000000 */
[----:B------:R-:W-:-:S04]  /*2a00*/  USEL UR4, UR4, URZ, UP0 ;  /* 0x000000ff04047287 */ /* 0x000fc80008000000 */
[----:B------:R-:W-:Y:S01]  /*2a10*/  ULEA UR5, UR4, UR7, 0x3 ;  /* 0x0000000704057291 */ /* 0x000fe2000f8e18ff */
[----:B------:R-:W-:-:S04]  /*2a20*/  LOP3.LUT R2, R12, UR6, RZ, 0x3c, !PT ;  /* 0x000000060c027c12 */ /* 0x000fc8000f8e3cff */
[----:B-1----:R-:W-:-:S04]  /*2a30*/  SHF.L.U32 R3, R2, 0x1f, RZ ;  /* 0x0000001f02037819 */ /* 0x002fc800000006ff */
[----:B------:R-:W1:Y:S02]  /*2a40*/  SYNCS.PHASECHK.TRANS64.TRYWAIT P0, [UR5], R3 ;  /* 0x00000003ff0075a7 */ /* 0x000e640008001105 */
[----:B-1----:R-:W-:Y:S05]  /*2a50*/  @!P0 BRA `(.L_x_45) ;  /* 0x0000006c002c8947 */ /* 0x002fea0003800000 */
.L_x_141:
        /* <DEDUP_REMOVED lines=9> */
.L_x_143:
        /* <DEDUP_REMOVED lines=9> */
.L_x_145:
        /* <DEDUP_REMOVED lines=9> */
.L_x_147:
        /* <DEDUP_REMOVED lines=9> */
.L_x_149:
        /* <DEDUP_REMOVED lines=9> */
.L_x_151:
        /* <DEDUP_REMOVED lines=9> */
.L_x_153:
        /* <DEDUP_REMOVED lines=9> */
.L_x_155:
        /* <DEDUP_REMOVED lines=9> */
.L_x_157:
        /* <DEDUP_REMOVED lines=9> */
.L_x_159:
        /* <DEDUP_REMOVED lines=9> */
.L_x_161:
        /* <DEDUP_REMOVED lines=9> */
.L_x_163:
        /* <DEDUP_REMOVED lines=9> */
.L_x_165:
        /* <DEDUP_REMOVED lines=9> */
.L_x_167:
        /* <DEDUP_REMOVED lines=9> */
.L_x_169:
        /* <DEDUP_REMOVED lines=9> */
.L_x_171:
        /* <DEDUP_REMOVED lines=9> */
.L_x_173:
        /* <DEDUP_REMOVED lines=9> */
.L_x_175:
        /* <DEDUP_REMOVED lines=9> */
.L_x_177:
        /* <DEDUP_REMOVED lines=9> */
.L_x_179:
        /* <DEDUP_REMOVED lines=9> */
.L_x_181:
        /* <DEDUP_REMOVED lines=9> */
.L_x_183:
[----:B------:R-:W-:-:S04]  /*3630*/  UIADD3 UR4, UPT, UPT, UR4, 0x1, URZ ;  /* 0x0000000104047890 */ /* 0x000fc8000fffe0ff */
[----:B------:R-:W-:-:S04]  /*3640*/  UISETP.NE.AND UP0, UPT, UR4, 0x18, UPT ;  /* 0x000000180400788c */ /* 0x000fc8000bf05270 */
[----:B------:R-:W-:Y:S02]  /*3650*/  USEL UR5, URZ, 0x1, UP0 ;  /* 0x00000001ff057887 */ /* 0x000fe40008000000 */
[----:B------:R-:W-:-:S04]  /*3660*/  USEL UR4, UR4, URZ, UP0 ;  /* 0x000000ff04047287 */ /* 0x000fc80008000000 */
[----:B------:R-:W-:Y:S01]  /*3670*/  ULEA UR4, UR4, UR7, 0x3 ;  /* 0x0000000704047291 */ /* 0x000fe2000f8e18ff */
[----:B-1----:R-:W-:-:S04]  /*3680*/  LOP3.LUT R3, R2, UR5, RZ, 0x3c, !PT ;  /* 0x0000000502037c12 */ /* 0x002fc8000f8e3cff */
[----:B------:R-:W-:Y:S01]  /*3690*/  SHF.L.U32 R3, R3, 0x1f, RZ ;  /* 0x0000001f03037819 */ /* 0x000fe200000006ff */
[----:B------:R-:W-:-:S07]  /*36a0*/  IMAD.U32 R0, RZ, RZ, UR4 ;  /* 0x00000004ff007e24 */ /* 0x000fce000f8e00ff */
.L_x_67:
[----:B-1----:R1:W2:Y:S02]  /*36b0*/  SYNCS.PHASECHK.TRANS64.TRYWAIT P0, [R0+URZ], R3 ;  /* 0x00000003000075a7 */ /* 0x0022a400080011ff */
[----:B--2---:R-:W-:Y:S05]  /*36c0*/  @!P0 NANOSLEEP.SYNCS 0x989680 ;  /* 0x009896800000895d */ /* 0x004fea0003900000 */
[----:B------:R-:W2:Y:S02]  /*36d0*/  @!P0 SYNCS.PHASECHK.TRANS64 P0, [R0+URZ], R3 ;  /* 0x00000003000085a7 */ /* 0x000ea400080010ff */
[----:B--2---:R-:W-:Y:S05]  /*36e0*/  @P0 EXIT ;  /* 0x000000000000094d */ /* 0x004fea0003800000 */
[----:B------:R-:W-:Y:S05]  /*36f0*/  BRA `(.L_x_67) ;  /* 0xfffffffc00ec7947 */ /* 0x000fea000383ffff */
.L_x_23:
[----:B------:R-:W-:-:S04]  /*3700*/  UISETP.NE.AND UP0, UPT, UR45, URZ, UPT ;  /* 0x000000ff2d00728c */ /* 0x000fc8000bf05270 */
[----:B------:R-:W-:-:S09]  /*3710*/  UISETP.NE.OR UP0, UPT, UR17, 0x1, UP0 ;  /* 0x000000011100788c */ /* 0x000fd20008705670 */
[----:B------:R-:W-:Y:S05]  /*3720*/  BRA.U UP0, `(.L_x_68) ;  /* 0x0000000500487547 */ /* 0x000fea000b800000 */
[----:B------:R-:W-:Y:S01]  /*3730*/  ISETP.GE.U32.AND P2, PT, R0, 0x2, PT ;  /* 0x000000020000780c */ /* 0x000fe20003f46070 */
[----:B------:R-:W-:Y:S01]  /*3740*/  IMAD.MOV.U32 R12, RZ, RZ, 0x1 ;  /* 0x00000001ff0c7424 */ /* 0x000fe200078e00ff */
[----:B------:R-:W-:Y:S02]  /*3750*/  CS2R R10, SRZ ;  /* 0x00000000000a7805 */ /* 0x000fe4000001ff00 */
[----:B------:R-:W-:Y:S01]  /*3760*/  CS2R R8, SRZ ;  /* 0x0000000000087805 */ /* 0x000fe2000001ff00 */
[----:B------:R-:W-:Y:S01]  /*3770*/  UMOV UR6, 0x400 ;  /* 0x0000040000067882 */ /* 0x000fe20000000000 */
[----:B------:R-:W-:Y:S01]  /*3780*/  UMOV UR5, URZ ;  /* 0x000000ff00057c82 */ /* 0x000fe20008000000 */
[----:B------:R-:W-:-:S12]  /*3790*/  ULEA UR6, UR45, UR6, 0x18 ;  /* 0x000000062d067291 */ /* 0x000fd8000f8ec0ff */
.L_x_72:
[----:B------:R-:W-:Y:S02]  /*37a0*/  LEA R2, R8, UR6, 0x3 ;  /* 0x0000000608027c11 */ /* 0x000fe4000f8e18ff */
[----:B------:R-:W-:-:S03]  /*37b0*/  SHF.L.U32 R5, R9, 0x1f, RZ ;  /* 0x0000001f09057819 */ /* 0x000fc600000006ff */
[----:B------:R-:W-:Y:S01]  /*37c0*/  VIADD R4, R2, 0x220 ;  /* 0x0000022002047836 */ /* 0x000fe20000000000 */
[----:B------:R-:W1:Y:S02]  /*37d0*/  SYNCS.PHASECHK.TRANS64.TRYWAIT P0, [R2+URZ+0x210], R5 ;  /* 0x00021005020075a7 */ /* 0x000e6400080011ff */
[----:B-1----:R-:W-:Y:S05]  /*37e0*/  @!P0 BRA `(.L_x_69) ;  /* 0x0000006400d88947 */ /* 0x002fea0003800000 */
.L_x_184:
[----:B------:R-:W-:Y:S01]  /*37f0*/  ULEA UR4, UR5, UR6, 0x3 ;  /* 0x0000000605047291 */ /* 0x000fe2000f8e18ff */
[----:B------:R-:W-:Y:S02]  /*3800*/  PRMT R4, RZ, 0x654, R4 ;  /* 0x00000654ff047816 */ /* 0x000fe40000000004 */
[----:B-1----:R-:W-:Y:S01]  /*3810*/  SHF.L.U32 R5, R12, 0x1f, RZ ;  /* 0x0000001f0c057819 */ /* 0x002fe200000006ff */
[----:B------:R-:W-:Y:S01]  /*3820*/  UIADD3 UR7, UPT, UPT, UR4, 0x1b0, URZ ;  /* 0x000001b004077890 */ /* 0x000fe2000fffe0ff */
[----:B------:R1:W-:Y:S05]  /*3830*/  SYNCS.ARRIVE.TRANS64.RED.A1T0 RZ, [R4+URZ], RZ ;  /* 0x000000ff04ff79a7 */ /* 0x0003ea00081004ff */
[----:B------:R-:W-:Y:S01]  /*3840*/  IMAD.U32 R7, RZ, RZ, UR7 ;  /* 0x00000007ff077e24 */ /* 0x000fe2000f8e00ff */
[----:B------:R-:W2:Y:S04]  /*3850*/  SYNCS.PHASECHK.TRANS64.TRYWAIT P0, [UR4+0x1c0], R5 ;  /* 0x0001c005ff0075a7 */ /* 0x000ea80008001104 */
[----:B------:R-:W-:Y:S01]  /*3860*/  PRMT R6, R0, 0x654, R7 ;  /* 0x0000065400067816 */ /* 0x000fe20000000007 */
[----:B-1----:R-:W-:Y:S01]  /*3870*/  @!P2 IMAD.MOV.U32 R4, RZ, RZ, 0x10 ;  /* 0x00000010ff04a424 */ /* 0x002fe200078e00ff */
[----:B--2---:R-:W-:Y:S06]  /*3880*/  @!P0 BRA `(.L_x_70) ;  /* 0x0000006400c48947 */ /* 0x004fec0003800000 */
.L_x_186:
[----:B------:R-:W-:Y:S01]  /*3890*/  ULEA UR8, UR5, UR6, 0x4 ;  /* 0x0000000605087291 */ /* 0x000fe2000f8e20ff */
[----:B------:R-:W-:Y:S01]  /*38a0*/  SEL R3, R6, R3, !P2 ;  /* 0x0000000306037207 */ /* 0x000fe20005000000 */
[----:B------:R-:W-:Y:S01]  /*38b0*/  UIADD3 UR9, UPT, UPT, UR4, 0x1b0, URZ ;  /* 0x000001b004097890 */ /* 0x000fe2000fffe0ff */
[----:B-1----:R-:W-:Y:S01]  /*38c0*/  LEA R2, R11, UR6, 0x3 ;  /* 0x000000060b027c11 */ /* 0x002fe2000f8e18ff */
[----:B------:R-:W-:Y:S01]  /*38d0*/  UIADD3 UR8, UPT, UPT, UR8, 0x240, URZ ;  /* 0x0000024008087890 */ /* 0x000fe2000fffe0ff */
[----:B------:R-:W-:Y:S01]  /*38e0*/  SHF.L.U32 R5, R10, 0x1f, RZ ;  /* 0x0000001f0a057819 */ /* 0x000fe200000006ff */
[----:B------:R1:W-:Y:S01]  /*38f0*/  @!P2 SYNCS.ARRIVE.TRANS64.RED RZ, [R3+URZ], R4 ;  /* 0x0000000403ffa9a7 */ /* 0x0003e200080004ff */
[----:B------:R-:W-:Y:S01]  /*3900*/  UIADD3 UR4, UPT, UPT, UR5, 0x1, URZ ;  /* 0x0000000105047890 */ /* 0x000fe2000fffe0ff */
[----:B------:R-:W-:-:S03]  /*3910*/  VIADD R8, R8, 0x1 ;  /* 0x0000000108087836 */ /* 0x000fc60000000000 */
[----:B------:R-:W-:Y:S02]  /*3920*/  UISETP.NE.AND UP0, UPT, UR4, 0x2, UPT ;  /* 0x000000020400788c */ /* 0x000fe4000bf05270 */
[----:B------:R-:W-:Y:S06]  /*3930*/  UGETNEXTWORKID.BROADCAST [UR8], [UR9] ;  /* 0x00000000080073ca */ /* 0x000fec0008000100 */
[----:B------:R-:W-:Y:S01]  /*3940*/  USEL UR7, URZ, 0x1, UP0 ;  /* 0x00000001ff077887 */ /* 0x000fe20008000000 */
[----:B------:R-:W-:Y:S01]  /*3950*/  ISETP.NE.AND P0, PT, R8, 0x2, PT ;  /* 0x000000020800780c */ /* 0x000fe20003f05270 */
[----:B------:R-:W-:Y:S01]  /*3960*/  USEL UR5, UR4, URZ, UP0 ;  /* 0x000000ff04057287 */ /* 0x000fe20008000000 */
[----:B------:R-:W2:Y:S03]  /*3970*/  SYNCS.PHASECHK.TRANS64.TRYWAIT P1, [R2+URZ+0x1b0], R5 ;  /* 0x0001b005020075a7 */ /* 0x000ea600080211ff */
[----:B------:R-:W-:Y:S01]  /*3980*/  LOP3.LUT R12, R12, UR7, RZ, 0x3c, !PT ;  /* 0x000000070c0c7c12 */ /* 0x000fe2000f8e3cff */
[----:B-12---:R-:W-:Y:S07]  /*3990*/  @!P1 BRA `(.L_x_71) ;  /* 0x0000006400989947 */ /* 0x006fee0003800000 */
.L_x_187:
[C---:B------:R-:W-:Y:S01]  /*39a0*/  LEA R4, R11.reuse, UR6, 0x4 ;  /* 0x000000060b047c11 */ /* 0x040fe2000f8e20ff */
[----:B-1----:R-:W-:Y:S01]  /*39b0*/  VIADD R2, R2, 0x1c0 ;  /* 0x000001c002027836 */ /* 0x002fe20000000000 */
[----:B------:R-:W-:Y:S01]  /*39c0*/  SEL R8, R8, RZ, P0 ;  /* 0x000000ff08087207 */ /* 0x000fe20000000000 */
[----:B------:R-:W-:-:S03]  /*39d0*/  VIADD R11, R11, 0x1 ;  /* 0x000000010b0b7836 */ /* 0x000fc60000000000 */
[----:B------:R-:W1:Y:S01]  /*39e0*/  LDS.128 R4, [R4+0x240] ;  /* 0x0002400004047984 */ /* 0x000e620000000c00 */
[----:B------:R-:W-:Y:S02]  /*39f0*/  PRMT R2, RZ, 0x654, R2 ;  /* 0x00000654ff027816 */ /* 0x000fe40000000002 */
[C---:B------:R-:W-:Y:S01]  /*3a00*/  ISETP.NE.AND P1, PT, R11.reuse, 0x2, PT ;  /* 0x000000020b00780c */ /* 0x040fe20003f25270 */
[----:B------:R-:W-:Y:S01]  /*3a10*/  @!PT LDS RZ, [RZ] ;  /* 0x00000000fffff984 */ /* 0x000fe20000000800 */
[----:B------:R-:W-:Y:S01]  /*3a20*/  @!PT LDS RZ, [RZ] ;  /* 0x00000000fffff984 */ /* 0x000fe20000000800 */
[----:B------:R-:W-:Y:S01]  /*3a30*/  @!PT LDS RZ, [RZ] ;  /* 0x00000000fffff984 */ /* 0x000fe20000000800 */
[----:B------:R-:W-:Y:S01]  /*3a40*/  @!PT LDS RZ, [RZ] ;  /* 0x00000000fffff984 */ /* 0x000fe20000000800 */
[----:B------:R2:W-:Y:S06]  /*3a50*/  MEMBAR.ALL.CTA ;  /* 0x0000000000007992 */ /* 0x0005ec0000008000 */
[----:B--2---:R-:W2:Y:S01]  /*3a60*/  FENCE.VIEW.ASYNC.S ;  /* 0x00000000000073c6 */ /* 0x004ea20000000000 */
[----:B------:R-:W-:Y:S01]  /*3a70*/  SEL R11, R11, RZ, P1 ;  /* 0x000000ff0b0b7207 */ /* 0x000fe20000800000 */
[----:B--2---:R2:W-:Y:S01]  /*3a80*/  SYNCS.ARRIVE.TRANS64.RED.A1T0 RZ, [R2+URZ], RZ ;  /* 0x000000ff02ff79a7 */ /* 0x0045e200081004ff */
[----:B-1----:R-:W-:-:S02]  /*3a90*/  LOP3.LUT P3, RZ, R6, 0x1, RZ, 0xc0, !PT ;  /* 0x0000000106ff7812 */ /* 0x002fc4000786c0ff */
[----:B------:R-:W-:-:S04]  /*3aa0*/  SEL R5, RZ, 0x1, P1 ;  /* 0x00000001ff057807 */ /* 0x000fc80000800000 */
[----:B------:R-:W-:Y:S02]  /*3ab0*/  LOP3.LUT R10, R10, R5, RZ, 0x3c, !PT ;  /* 0x000000050a0a7212 */ /* 0x000fe400078e3cff */
[----:B--2---:R-:W-:-:S04]  /*3ac0*/  SEL R2, RZ, 0x1, P0 ;  /* 0x00000001ff027807 */ /* 0x004fc80000000000 */
[----:B------:R-:W-:Y:S01]  /*3ad0*/  LOP3.LUT R9, R9, R2, RZ, 0x3c, !PT ;  /* 0x0000000209097212 */ /* 0x000fe200078e3cff */
[----:B------:R-:W-:Y:S06]  /*3ae0*/  @P3 BRA `(.L_x_72) ;  /* 0xfffffffc002c3947 */ /* 0x000fec000383ffff */
[----:B------:R-:W-:Y:S01]  /*3af0*/  ULEA UR4, UR5, UR6, 0x3 ;  /* 0x0000000605047291 */ /* 0x000fe2000f8e18ff */
[----:B------:R-:W-:-:S08]  /*3b00*/  SHF.L.U32 R3, R12, 0x1f, RZ ;  /* 0x0000001f0c037819 */ /* 0x000fd000000006ff */
[----:B------:R-:W1:Y:S02]  /*3b10*/  SYNCS.PHASECHK.TRANS64 P0, [UR4+0x1c0], R3 ;  /* 0x0001c003ff0075a7 */ /* 0x000e640008001004 */
[----:B-1----:R-:W-:Y:S05]  /*3b20*/  @P0 BRA `(.L_x_73) ;  /* 0x0000000000080947 */ /* 0x002fea0003800000 */
[----:B------:R-:W1:Y:S02]  /*3b30*/  SYNCS.PHASECHK.TRANS64.TRYWAIT P0, [UR4+0x1c0], R3 ;  /* 0x0001c003ff0075a7 */ /* 0x000e640008001104 */
[----:B-1----:R-:W-:Y:S05]  /*3b40*/  @!P0 BRA `(.L_x_74) ;  /* 0x0000006400408947 */ /* 0x002fea0003800000 */
.L_x_73:
[----:B------:R-:W-:-:S04]  /*3b50*/  UIADD3 UR7, UPT, UPT, UR5, 0x1, URZ ;  /* 0x0000000105077890 */ /* 0x000fc8000fffe0ff */
[----:B------:R-:W-:-:S04]  /*3b60*/  UISETP.NE.AND UP0, UPT, UR7, 0x2, UPT ;  /* 0x000000020700788c */ /* 0x000fc8000bf05270 */
[----:B------:R-:W-:Y:S02]  /*3b70*/  USEL UR8, URZ, 0x1, UP0 ;  /* 0x00000001ff087887 */ /* 0x000fe40008000000 */
[----:B------:R-:W-:-:S04]  /*3b80*/  USEL UR7, UR7, URZ, UP0 ;  /* 0x000000ff07077287 */ /* 0x000fc80008000000 */
[----:B------:R-:W-:Y:S01]  /*3b90*/  ULEA UR7, UR7, UR6, 0x3 ;  /* 0x0000000607077291 */ /* 0x000fe2000f8e18ff */
[----:B-1----:R-:W-:-:S04]  /*3ba0*/  LOP3.LUT R3, R12, UR8, RZ, 0x3c, !PT ;  /* 0x000000080c037c12 */ /* 0x002fc8000f8e3cff */
[----:B------:R-:W-:-:S04]  /*3bb0*/  SHF.L.U32 R0, R3, 0x1f, RZ ;  /* 0x0000001f03007819 */ /* 0x000fc800000006ff */
[----:B------:R-:W1:Y:S02]  /*3bc0*/  SYNCS.PHASECHK.TRANS64 P0, [UR7+0x1c0], R0 ;  /* 0x0001c000ff0075a7 */ /* 0x000e640008001007 */
[----:B-1----:R-:W-:Y:S05]  /*3bd0*/  @P0 EXIT ;  /* 0x000000000000094d */ /* 0x002fea0003800000 */
[----:B------:R-:W-:Y:S02]  /*3be0*/  SHF.L.U32 R3, R3, 0x1f, RZ ;  /* 0x0000001f03037819 */ /* 0x000fe400000006ff */
[----:B------:R-:W-:-:S07]  /*3bf0*/  MOV R0, UR7 ;  /* 0x0000000700007c02 */ /* 0x000fce0008000f00 */
.L_x_75:
[----:B-1----:R1:W2:Y:S02]  /*3c00*/  SYNCS.PHASECHK.TRANS64.TRYWAIT P0, [R0+URZ+0x1c0], R3 ;  /* 0x0001c003000075a7 */ /* 0x0022a400080011ff */
[----:B--2---:R-:W-:Y:S05]  /*3c10*/  @!P0 NANOSLEEP.SYNCS 0x989680 ;  /* 0x009896800000895d */ /* 0x004fea0003900000 */
[----:B------:R-:W2:Y:S02]  /*3c20*/  @!P0 SYNCS.PHASECHK.TRANS64 P0, [R0+URZ+0x1c0], R3 ;  /* 0x0001c003000085a7 */ /* 0x000ea400080010ff */
[----:B--2---:R-:W-:Y:S05]  /*3c30*/  @P0 EXIT ;  /* 0x000000000000094d */ /* 0x004fea0003800000 */
[----:B------:R-:W-:Y:S05]  /*3c40*/  BRA `(.L_x_75) ;  /* 0xfffffffc00ec7947 */ /* 0x000fea000383ffff */
.L_x_68:
[----:B------:R-:W-:Y:S05]  /*3c50*/  BRA.U UP4, `(.L_x_76) ;  /* 0x0000000d04687547 */ /* 0x000fea000b800000 */
[----:B------:R-:W-:Y:S01]  /*3c60*/  UMOV UR4, 0x40 ;  /* 0x0000004000047882 */ /* 0x000fe20000000000 */
[----:B------:R-:W-:Y:S01]  /*3c70*/  NOP ;  /* 0x0000000000007918 */ /* 0x000fe20000000000 */
[----:B------:R-:W-:Y:S01]  /*3c80*/  ULEA UR5, UR45, UR4, 0x18 ;  /* 0x000000042d057291 */ /* 0x000fe2000f8ec0ff */
[----:B------:R-:W-:Y:S02]  /*3c90*/  UMOV UR6, 0x400 ;  /* 0x0000040000067882 */ /* 0x000fe40000000000 */
[----:B------:R-:W-:-:S06]  /*3ca0*/  ULEA UR6, UR45, UR6, 0x18 ;  /* 0x000000062d067291 */ /* 0x000fcc000f8ec0ff */
[----:B------:R-:W1:Y:S02]  /*3cb0*/  LDS.U8 R0, [UR5+0x1c] ;  /* 0x00001c05ff007984 */ /* 0x000e640008000000 */
[----:B-1----:R-:W-:-:S13]  /*3cc0*/  ISETP.NE.AND P0, PT, R0, RZ, PT ;  /* 0x000000ff0000720c */ /* 0x002fda0003f05270 */
[----:B------:R-:W-:Y:S05]  /*3cd0*/  @P0 BRA `(.L_x_77) ;  /* 0x0000000000580947 */ /* 0x000fea0003800000 */
[----:B------:R-:W-:-:S13]  /*3ce0*/  ELECT P0, URZ, PT ;  /* 0x0000000000ff782f */ /* 0x000fda0003800000 */
[----:B------:R-:W-:Y:S05]  /*3cf0*/  @!P0 BRA `(.L_x_78) ;  /* 0x0000000000608947 */ /* 0x000fea0003800000 */
[----:B------:R-:W-:Y:S01]  /*3d00*/  UMOV UR4, 0x10 ;  /* 0x0000001000047882 */ /* 0x000fe20000000000 */
[----:B------:R-:W-:Y:S01]  /*3d10*/  HFMA2 R0, -RZ, RZ, 0, 5.9604644775390625e-08 ;  /* 0x00000001ff007431 */ /* 0x000fe200000001ff */
[----:B------:R-:W-:-:S03]  /*3d20*/  MOV R3, 0xffff ;  /* 0x0000ffff00037802 */ /* 0x000fc60000000f00 */
[----:B------:R-:W-:Y:S04]  /*3d30*/  DEPBAR.LE SB1, 0x36 ;  /* 0x00009d800000791a */ /* 0x000fe80000000000 */
[----:B------:R-:W1:Y:S02]  /*3d40*/  UTCATOMSWS.FIND_AND_SET.ALIGN UP0, UR4, UR4 ;  /* 0x00000004000475e3 */ /* 0x000e640008000800 */
[----:B-1----:R-:W-:Y:S01]  /*3d50*/  MOV R4, UR4 ;  /* 0x0000000400047c02 */ /* 0x002fe20008000f00 */
[----:B------:R-:W-:Y:S06]  /*3d60*/  BRA.U UP0, `(.L_x_79) ;  /* 0x0000000100187547 */ /* 0x000fec000b800000 */
.L_x_80:
[----:B------:R-:W-:Y:S05]  /*3d70*/  NANOSLEEP 0x64 ;  /* 0x000000640000795d */ /* 0x000fea0003800000 */
[----:B------:R-:W-:-:S05]  /*3d80*/  UMOV UR4, 0x10 ;  /* 0x0000001000047882 */ /* 0x000fca0000000000 */
[----:B------:R-:W-:Y:S04]  /*3d90*/  DEPBAR.LE SB1, 0x36 ;  /* 0x00009d800000791a */ /* 0x000fe80000000000 */
[----:B------:R-:W1:Y:S02]  /*3da0*/  UTCATOMSWS.FIND_AND_SET.ALIGN UP0, UR4, UR4 ;  /* 0x00000004000475e3 */ /* 0x000e640008000800 */
[----:B-1----:R-:W-:Y:S01]  /*3db0*/  MOV R4, UR4 ;  /* 0x0000000400047c02 */ /* 0x002fe20008000f00 */
[----:B------:R-:W-:Y:S05]  /*3dc0*/  BRA.U !UP0, `(.L_x_80) ;  /* 0xfffffffd08e87547 */ /* 0x000fea000b83ffff */
.L_x_79:
[-C--:B------:R-:W-:Y:S02]  /*3dd0*/  SHF.L.U32 R3, R3, R4.reuse, RZ ;  /* 0x0000000403037219 */ /* 0x080fe400000006ff */
[----:B------:R-:W-:Y:S01]  /*3de0*/  SHF.L.U32 R0, R0, R4, RZ ;  /* 0x0000000400007219 */ /* 0x000fe200000006ff */
[----:B------:R-:W-:Y:S02]  /*3df0*/  IMAD.SHL.U32 R4, R4, 0x20, RZ ;  /* 0x0000002004047824 */ /* 0x000fe400078e00ff */
[----:B------:R1:W-:Y:S04]  /*3e00*/  ATOMS.OR RZ, [UR5+0x14], R3 ;  /* 0x00001403ffff798c */ /* 0x0003e8000b000005 */
[----:B------:R1:W-:Y:S04]  /*3e10*/  ATOMS.OR RZ, [UR5+0x18], R0 ;  /* 0x00001800ffff798c */ /* 0x0003e8000b000005 */
[----:B------:R1:W-:Y:S01]  /*3e20*/  STS [UR6+0x260], R4 ;  /* 0x00026004ff007988 */ /* 0x0003e20008000806 */
[----:B------:R-:W-:Y:S05]  /*3e30*/  BRA `(.L_x_78) ;  /* 0x0000000000107947 */ /* 0x000fea0003800000 */
.L_x_77:
[----:B------:R-:W-:Y:S02]  /*3e40*/  MOV R0, 0xffffffff ;  /* 0xffffffff00007802 */ /* 0x000fe40000000f00 */
[----:B------:R-:W-:-:S03]  /*3e50*/  MOV R4, 0x3e80 ;  /* 0x00003e8000047802 */ /* 0x000fc60000000f00 */
[----:B------:R1:W-:Y:S04]  /*3e60*/  STS [UR6+0x260], R0 ;  /* 0x00026000ff007988 */ /* 0x0003e80008000806 */
[----:B-1---5:R-:W-:Y:S05]  /*3e70*/  CALL.REL.NOINC `($__internal_1_$__cuda_sm10x_tcgen05_guardrail_trap_phase_invalid_during_alloc) ;  /* 0x0000006800007944 */ /* 0x022fea0003c00000 */
.L_x_78:
[----:B------:R-:W-:Y:S05]  /*3e80*/  WARPSYNC.ALL ;  /* 0x0000000000007948 */ /* 0x000fea0003800000 */
[----:B------:R-:W2:Y:S01]  /*3e90*/  S2UR UR4, SR_CgaCtaId ;  /* 0x00000000000479c3 */ /* 0x000ea20000008800 */
[----:B------:R-:W-:Y:S01]  /*3ea0*/  UMOV UR13, 0x400 ;  /* 0x00000400000d7882 */ /* 0x000fe20000000000 */
[----:B------:R-:W-:-:S06]  /*3eb0*/  NOP ;  /* 0x0000000000007918 */ /* 0x000fcc0000000000 */
[----:B------:R-:W-:Y:S06]  /*3ec0*/  BAR.ARV 0x6, 0xa0 ;  /* 0x0182800000007b1d */ /* 0x000fec0000002000 */
[----:B------:R-:W3:Y:S01]  /*3ed0*/  LDCU UR5, c[0x0][0x38c] ;  /* 0x00007180ff0577ac */ /* 0x000ee20008000800 */
[----:B------:R-:W-:Y:S01]  /*3ee0*/  LOP3.LUT R2, R2, 0xffff, RZ, 0xc0, !PT ;  /* 0x0000ffff02027812 */ /* 0x000fe200078ec0ff */
[----:B------:R-:W-:Y:S01]  /*3ef0*/  IMAD.MOV.U32 R11, RZ, RZ, 0x1 ;  /* 0x00000001ff0b7424 */ /* 0x000fe200078e00ff */
[----:B------:R-:W-:Y:S01]  /*3f00*/  CS2R R8, SRZ ;  /* 0x0000000000087805 */ /* 0x000fe2000001ff00 */
[----:B------:R-:W4:Y:S01]  /*3f10*/  LDCU UR8, c[0x0][0x38c] ;  /* 0x00007180ff0877ac */ /* 0x000f220008000800 */
[----:B------:R-:W-:Y:S01]  /*3f20*/  R2UR UR15, R2 ;  /* 0x00000000020f72ca */ /* 0x000fe200000e0000 */
[----:B------:R-:W-:Y:S01]  /*3f30*/  IMAD.MOV.U32 R10, RZ, RZ, RZ ;  /* 0x000000ffff0a7224 */ /* 0x000fe200078e00ff */
[----:B------:R-:W-:Y:S01]  /*3f40*/  UMOV UR19, URZ ;  /* 0x000000ff00137c82 */ /* 0x000fe20008000000 */
[----:B------:R-:W-:Y:S01]  /*3f50*/  UMOV UR10, URZ ;  /* 0x000000ff000a7c82 */ /* 0x000fe20008000000 */
[----:B--2---:R-:W-:Y:S01]  /*3f60*/  ULEA UR13, UR4, UR13, 0x18 ;  /* 0x0000000d040d7291 */ /* 0x004fe2000f8ec0ff */
[----:B------:R-:W-:Y:S01]  /*3f70*/  UMOV UR20, 0x0 ;  /* 0x0000000000147882 */ /* 0x000fe20000000000 */
[----:B------:R-:W-:-:S02]  /*3f80*/  UMOV UR21, 0x8200490 ;  /* 0x0820049000157882 */ /* 0x000fc40000000000 */
[----:B------:R-:W-:Y:S02]  /*3f90*/  UIADD3 UR6, UPT, UPT, UR13, 0x8600, URZ ;  /* 0x000086000d067890 */ /* 0x000fe4000fffe0ff */
[----:B------:R-:W-:Y:S02]  /*3fa0*/  UIADD3 UR7, UPT, UPT, UR13, 0x20600, URZ ;  /* 0x000206000d077890 */ /* 0x000fe4000fffe0ff */
[----:B---3--:R-:W-:Y:S01]  /*3fb0*/  UIADD3 UR5, UPT, UPT, UR5, 0x1f, URZ ;  /* 0x0000001f05057890 */ /* 0x008fe2000fffe0ff */
[----:B-1----:R-:W1:Y:S01]  /*3fc0*/  LDS R0, [UR13+0x260] ;  /* 0x0002600dff007984 */ /* 0x002e620008000800 */
[----:B------:R-:W-:Y:S02]  /*3fd0*/  USHF.R.U32.HI UR6, URZ, 0x4, UR6 ;  /* 0x00000004ff067899 */ /* 0x000fe40008011606 */
[----:B------:R-:W-:Y:S02]  /*3fe0*/  USHF.R.S32.HI UR4, URZ, 0x1f, UR5 ;  /* 0x0000001fff047899 */ /* 0x000fe40008011405 */
[----:B------:R-:W-:-:S02]  /*3ff0*/  ULOP3.LUT UR6, UR6, 0x3fff, URZ, 0xc0, !UPT ;  /* 0x00003fff06067892 */ /* 0x000fc4000f8ec0ff */
[----:B------:R-:W-:Y:S02]  /*4000*/  ULEA.HI UR4, UR4, UR5, URZ, 0x5 ;  /* 0x0000000504047291 */ /* 0x000fe4000f8f28ff */
[----:B------:R-:W-:Y:S02]  /*4010*/  USHF.R.U32.HI UR5, URZ, 0x4, UR7 ;  /* 0x00000004ff057899 */ /* 0x000fe40008011607 */
[----:B------:R-:W-:Y:S02]  /*4020*/  USHF.R.S32.HI UR22, URZ, 0x5, UR4 ;  /* 0x00000005ff167899 */ /* 0x000fe40008011404 */
[----:B------:R-:W-:Y:S02]  /*4030*/  ULOP3.LUT UR5, UR5, 0x3fff, URZ, 0xc0, !UPT ;  /* 0x00003fff05057892 */ /* 0x000fe4000f8ec0ff */
[----:B------:R-:W-:Y:S02]  /*4040*/  UISETP.LT.AND UP0, UPT, UR22, 0x1, UPT ;  /* 0x000000011600788c */ /* 0x000fe4000bf01270 */
[----:B------:R-:W-:-:S02]  /*4050*/  ULOP3.LUT UR16, UR6, 0x10000, URZ, 0xfc, !UPT ;  /* 0x0001000006107892 */ /* 0x000fc4000f8efcff */
[----:B------:R-:W-:Y:S02]  /*4060*/  USEL UR23, UR22, 0x1, !UP0 ;  /* 0x0000000116177887 */ /* 0x000fe4000c000000 */
[----:B------:R-:W-:Y:S02]  /*4070*/  ULOP3.LUT UR17, UR5, 0x10000, URZ, 0xfc, !UPT ;  /* 0x0001000005117892 */ /* 0x000fe4000f8efcff */
[----:B------:R-:W-:Y:S02]  /*4080*/  UIADD3 UR23, UPT, UPT, -UR23, URZ, URZ ;  /* 0x000000ff17177290 */ /* 0x000fe4000fffe1ff */
[----:B----4-:R-:W-:Y:S01]  /*4090*/  UISETP.GE.AND UP4, UPT, UR8, 0x1, UPT ;  /* 0x000000010800788c */ /* 0x010fe2000bf86270 */
[----:B-1----:R-:W-:-:S15]  /*40a0*/  R2UR UR24, R0 ;  /* 0x00000000001872ca */ /* 0x002fde00000e0000 */
.L_x_87:
[----:B------:R-:W-:Y:S02]  /*40b0*/  LEA R0, R10, UR13, 0x3 ;  /* 0x0000000d0a007c11 */ /* 0x000fe4000f8e18ff */
[----:B------:R-:W-:Y:S02]  /*40c0*/  SHF.L.U32 R5, R9, 0x1f, RZ ;  /* 0x0000001f09057819 */ /* 0x000fe400000006ff */
[----:B------:R-:W-:Y:S01]  /*40d0*/  PLOP3.LUT P0, PT, PT, PT, UP4, 0x80, 0x8 ;  /* 0x000000000008781c */ /* 0x000fe20003f0f048 */
[----:B------:R-:W-:Y:S01]  /*40e0*/  VIADD R3, R0, 0x1c0 ;  /* 0x000001c000037836 */ /* 0x000fe20000000000 */
[----:B-1----:R-:W1:Y:S02]  /*40f0*/  SYNCS.PHASECHK.TRANS64.TRYWAIT P1, [R0+URZ+0x1b0], R5 ;  /* 0x0001b005000075a7 */ /* 0x002e6400080211ff */
[----:B-1-3--:R-:W-:Y:S09]  /*4100*/  @!P1 BRA `(.L_x_81) ;  /* 0x0000005c00e89947 */ /* 0x00aff20003800000 */
.L_x_189:
[----:B------:R-:W-:Y:S01]  /*4110*/  LEA R4, R10, UR13, 0x4 ;  /* 0x0000000d0a047c11 */ /* 0x000fe2000f8e20ff */
[----:B------:R-:W-:Y:S01]  /*4120*/  @UP4 ULEA UR4, UR10, UR13, 0x3 ;  /* 0x0000000d0a044291 */ /* 0x000fe2000f8e18ff */
[----:B------:R-:W-:Y:S01]  /*4130*/  PLOP3.LUT P2, PT, PT, PT, PT, 0x80, 0x8 ;  /* 0x000000000008781c */ /* 0x000fe20003f4f070 */
[----:B------:R-:W-:Y:S01]  /*4140*/  ULEA UR18, UR19, UR13, 0x3 ;  /* 0x0000000d13127291 */ /* 0x000fe2000f8e18ff */
[----:B------:R-:W-:Y:S02]  /*4150*/  PRMT R3, RZ, 0x654, R3 ;  /* 0x00000654ff037816 */ /* 0x000fe40000000003 */
[----:B-1----:R-:W1:Y:S01]  /*4160*/  LDS.128 R4, [R4+0x240] ;  /* 0x0002400004047984 */ /* 0x002e620000000c00 */
[----:B------:R-:W-:Y:S02]  /*4170*/  @P0 SHF.L.U32 R2, R8, 0x1f, RZ ;  /* 0x0000001f08020819 */ /* 0x000fe400000006ff */
[----:B------:R-:W-:Y:S01]  /*4180*/  SHF.L.U32 R0, R11, 0x1f, RZ ;  /* 0x0000001f0b007819 */ /* 0x000fe200000006ff */
[----:B------:R-:W-:Y:S01]  /*4190*/  @!PT LDS RZ, [RZ] ;  /* 0x00000000fffff984 */ /* 0x000fe20000000800 */
[----:B------:R-:W-:Y:S01]  /*41a0*/  @!PT LDS RZ, [RZ] ;  /* 0x00000000fffff984 */ /* 0x000fe20000000800 */
[----:B------:R-:W-:Y:S01]  /*41b0*/  @!PT LDS RZ, [RZ] ;  /* 0x00000000fffff984 */ /* 0x000fe20000000800 */
[----:B------:R-:W-:Y:S01]  /*41c0*/  @!PT LDS RZ, [RZ] ;  /* 0x00000000fffff984 */ /* 0x000fe20000000800 */
[----:B------:R2:W-:Y:S06]  /*41d0*/  MEMBAR.ALL.CTA ;  /* 0x0000000000007992 */ /* 0x0005ec0000008000 */
[----:B--2---:R-:W2:Y:S02]  /*41e0*/  FENCE.VIEW.ASYNC.S ;  /* 0x00000000000073c6 */ /* 0x004ea40000000000 */
[----:B--2---:R2:W-:Y:S01]  /*41f0*/  SYNCS.ARRIVE.TRANS64.RED.A1T0 RZ, [R3+URZ], RZ ;  /* 0x000000ff03ff79a7 */ /* 0x0045e200081004ff */
[----:B------:R2:W3:Y:S01]  /*4200*/  @P0 SYNCS.PHASECHK.TRANS64.TRYWAIT P2, [UR4], R2 ;  /* 0x00000002ff0005a7 */ /* 0x0004e20008041104 */
[----:B-1----:R-:W-:Y:S01]  /*4210*/  LOP3.LUT P1, RZ, R6, 0x1, RZ, 0xc0, !PT ;  /* 0x0000000106ff7812 */ /* 0x002fe2000782c0ff */
[----:B------:R-:W1:Y:S02]  /*4220*/  SYNCS.PHASECHK.TRANS64.TRYWAIT P0, [UR18+0x1f0], R0 ;  /* 0x0001f000ff0075a7 */ /* 0x000e640008001112 */
[----:B-123--:R-:W-:Y:S10]  /*4230*/  @!P0 BRA `(.L_x_82) ;  /* 0x0000005c00b08947 */ /* 0x00eff40003800000 */
.L_x_191:
[----:B------:R-:W-:Y:S01]  /*4240*/  IADD3 R10, PT, PT, R10, 0x1, RZ ;  /* 0x000000010a0a7810 */ /* 0x000fe20007ffe0ff */
[----:B------:R-:W-:Y:S06]  /*4250*/  BRA.U !UP4, `(.L_x_83) ;  /* 0x000000010c887547 */ /* 0x000fec000b800000 */
[----:B------:R-:W-:Y:S02]  /*4260*/  ULEA UR14, UR19, UR24, 0x7 ;  /* 0x00000018130e7291 */ /* 0x000fe4000f8e38ff */
[----:B------:R-:W-:Y:S01]  /*4270*/  UPLOP3.LUT UP2, UPT, UPT, UPT, UPT, 0x40, 0x4 ;  /* 0x000000000004789c */ /* 0x000fe20003f4e870 */
[----:B------:R-:W-:Y:S01]  /*4280*/  UMOV UR12, UR23 ;  /* 0x00000017000c7c82 */ /* 0x000fe20008000000 */
[----:B------:R-:W-:Y:S01]  /*4290*/  UMOV UR11, UR22 ;  /* 0x00000016000b7c82 */ /* 0x000fe20008000000 */
[----:B------:R-:W-:-:S08]  /*42a0*/  UMOV UR5, UR10 ;  /* 0x0000000a00057c82 */ /* 0x000fd00008000000 */
.L_x_86:
[----:B------:R-:W-:Y:S02]  /*42b0*/  UIADD3 UR12, UPT, UPT, UR12, 0x1, URZ ;  /* 0x000000010c0c7890 */ /* 0x000fe4000fffe0ff */
[----:B--2---:R-:W-:Y:S02]  /*42c0*/  ULEA UR6, UR5, UR13, 0x3 ;  /* 0x0000000d05067291 */ /* 0x004fe4000f8e18ff */
[----:B------:R-:W-:Y:S01]  /*42d0*/  UISETP.NE.AND UP3, UPT, UR12, URZ, UPT ;  /* 0x000000ff0c00728c */ /* 0x000fe2000bf65270 */
[----:B---3--:R-:W-:Y:S10]  /*42e0*/  @P2 BRA `(.L_x_84) ;  /* 0x00000000000c2947 */ /* 0x008ff40003800000 */
[----:B-1----:R-:W-:Y:S04]  /*42f0*/  SHF.L.U32 R3, R8, 0x1f, RZ ;  /* 0x0000001f08037819 */ /* 0x002fe800000006ff */
[----:B------:R-:W1:Y:S02]  /*4300*/  SYNCS.PHASECHK.TRANS64.TRYWAIT P0, [UR6], R3 ;  /* 0x00000003ff0075a7 */ /* 0x000e640008001106 */
[----:B-1----:R-:W-:Y:S05]  /*4310*/  @!P0 BRA `(.L_x_85) ;  /* 0x0000005c00908947 */ /* 0x002fea0003800000 */
.L_x_84:
[----:B------:R-:W-:Y:S01]  /*4320*/  UISETP.NE.AND UP0, UPT, UR11, 0x1, UPT ;  /* 0x000000010b00788c */ /* 0x000fe2000bf05270 */
[----:B------:R-:W-:Y:S01]  /*4330*/  PLOP3.LUT P2, PT, PT, PT, PT, 0x80, 0x8 ;  /* 0x000000000008781c */ /* 0x000fe20003f4f070 */
[----:B------:R-:W-:Y:S02]  /*4340*/  UIADD3 UR4, UPT, UPT, UR5, 0x1, URZ ;  /* 0x0000000105047890 */ /* 0x000fe4000fffe0ff */
[----:B------:R-:W-:Y:S02]  /*4350*/  ULEA UR8, UR5, UR17, 0x8 ;  /* 0x0000001105087291 */ /* 0x000fe4000f8e40ff */
[----:B------:R-:W-:Y:S01]  /*4360*/  UISETP.NE.AND UP1, UPT, UR4, 0x18, UPT ;  /* 0x000000180400788c */ /* 0x000fe2000bf25270 */
[----:B------:R-:W-:Y:S01]  /*4370*/  PLOP3.LUT P0, PT, PT, PT, UP0, 0x80, 0x8 ;  /* 0x000000000008781c */ /* 0x000fe20003f0f008 */
[----:B------:R-:W-:Y:S02]  /*4380*/  UIADD3 UR11, UPT, UPT, UR11, -0x1, URZ ;  /* 0xffffffff0b0b7890 */ /* 0x000fe4000fffe0ff */
[----:B------:R-:W-:Y:S02]  /*4390*/  USEL UR7, URZ, 0x1, UP1 ;  /* 0x00000001ff077887 */ /* 0x000fe40008800000 */
[----:B------:R-:W-:Y:S01]  /*43a0*/  USEL UR10, UR4, URZ, UP1 ;  /* 0x000000ff040a7287 */ /* 0x000fe20008800000 */
[----:B------:R-:W-:Y:S03]  /*43b0*/  UMOV UR9, 0xc0004010 ;  /* 0xc000401000097882 */ /* 0x000fe60000000000 */
[----:B------:R-:W-:Y:S01]  /*43c0*/  @UP0 ULEA UR4, UR10, UR13, 0x3 ;  /* 0x0000000d0a040291 */ /* 0x000fe2000f8e18ff */
[----:B------:R-:W-:Y:S01]  /*43d0*/  LOP3.LUT R8, R8, UR7, RZ, 0x3c, !PT ;  /* 0x0000000708087c12 */ /* 0x000fe2000f8e3cff */
[----:B------:R-:W-:Y:S03]  /*43e0*/  UMOV UR7, 0xc0004010 ;  /* 0xc000401000077882 */ /* 0x000fe60000000000 */
[----:B-1----:R-:W-:Y:S04]  /*43f0*/  @P0 SHF.L.U32 R0, R8, 0x1f, RZ ;  /* 0x0000001f08000819 */ /* 0x002fe800000006ff */
[----:B------:R2:W3:Y:S01]  /*4400*/  @P0 SYNCS.PHASECHK.TRANS64.TRYWAIT P2, [UR4], R0 ;  /* 0x00000000ff0005a7 */ /* 0x0004e20008041104 */
[----:B------:R-:W-:Y:S02]  /*4410*/  UIADD3 UR4, UPT, UPT, UR6, 0xc0, URZ ;  /* 0x000000c006047890 */ /* 0x000fe4000fffe0ff */
[----:B------:R-:W-:Y:S03]  /*4420*/  ULEA UR6, UR5, UR16, 0x8 ;  /* 0x0000001005067291 */ /* 0x000fe6000f8e40ff */
[----:B------:R-:W-:Y:S06]  /*4430*/  UMOV UR5, UR10 ;  /* 0x0000000a00057c82 */ /* 0x000fec0008000000 */
[----:B------:R2:W-:Y:S01]  /*4440*/  UTCQMMA gdesc[UR6], gdesc[UR8], tmem[UR14], tmem[UR20], idesc[UR21], UP2 ;  /* 0x00ff1408060075ea */ /* 0x0005e2000900030e */
[----:B------:R-:W-:Y:S01]  /*4450*/  UPLOP3.LUT UP2, UPT, UPT, UPT, UPT, 0x80, 0x8 ;  /* 0x000000000008789c */ /* 0x000fe20003f4f070 */
[----:B------:R2:W-:Y:S01]  /*4460*/  UTCBAR.MULTICAST [UR4], URZ, UR15 ;  /* 0x000000ff040073e9 */ /* 0x0005e2000800080f */
[----:B------:R-:W-:Y:S09]  /*4470*/  BRA.U UP3, `(.L_x_86) ;  /* 0xfffffffd038c7547 */ /* 0x000ff2000b83ffff */
.L_x_83:
[----:B--2---:R-:W-:Y:S01]  /*4480*/  UIADD3 UR4, UPT, UPT, UR19, 0x1, URZ ;  /* 0x0000000113047890 */ /* 0x004fe2000fffe0ff */
[C---:B------:R-:W-:Y:S01]  /*4490*/  ISETP.NE.AND P0, PT, R10.reuse, 0x2, PT ;  /* 0x000000020a00780c */ /* 0x040fe20003f05270 */
[----:B------:R-:W-:Y:S02]  /*44a0*/  UIADD3 UR5, UPT, UPT, UR18, 0x1d0, URZ ;  /* 0x000001d012057890 */ /* 0x000fe4000fffe0ff */
[----:B------:R-:W-:Y:S01]  /*44b0*/  UISETP.NE.AND UP0, UPT, UR4, 0x4, UPT ;  /* 0x000000040400788c */ /* 0x000fe2000bf05270 */
[----:B-1----:R-:W-:Y:S02]  /*44c0*/  SEL R0, RZ, 0x1, P0 ;  /* 0x00000001ff007807 */ /* 0x002fe40000000000 */
[----:B------:R-:W-:Y:S01]  /*44d0*/  SEL R10, R10, RZ, P0 ;  /* 0x000000ff0a0a7207 */ /* 0x000fe20000000000 */
[----:B------:R-:W-:Y:S01]  /*44e0*/  USEL UR6, URZ, 0x1, UP0 ;  /* 0x00000001ff067887 */ /* 0x000fe20008000000 */
[----:B------:R-:W-:Y:S01]  /*44f0*/  LOP3.LUT R9, R9, R0, RZ, 0x3c, !PT ;  /* 0x0000000009097212 */ /* 0x000fe200078e3cff */
[----:B------:R-:W-:Y:S01]  /*4500*/  USEL UR19, UR4, URZ, UP0 ;  /* 0x000000ff04137287 */ /* 0x000fe20008000000 */
[----:B------:R1:W-:Y:S03]  /*4510*/  UTCBAR [UR5], URZ ;  /* 0x000000ff050073e9 */ /* 0x0003e600080000ff */
[----:B------:R-:W-:Y:S01]  /*4520*/  LOP3.LUT R11, R11, UR6, RZ, 0x3c, !PT ;  /* 0x000000060b0b7c12 */ /* 0x000fe2000f8e3cff */
[----:B------:R-:W-:Y:S07]  /*4530*/  @P1 BRA `(.L_x_87) ;  /* 0xfffffff800dc1947 */ /* 0x000fee000383ffff */
[----:B------:R-:W2:Y:S01]  /*4540*/  S2UR UR8, SR_CgaCtaId ;  /* 0x00000000000879c3 */ /* 0x000ea20000008800 */
[----:B------:R-:W-:Y:S01]  /*4550*/  ELECT P0, URZ, PT ;  /* 0x0000000000ff782f */ /* 0x000fe20003800000 */
[----:B------:R-:W-:Y:S01]  /*4560*/  IMAD.MOV.U32 R0, RZ, RZ, 0x1 ;  /* 0x00000001ff007424 */ /* 0x000fe200078e00ff */
[----:B------:R-:W-:Y:S01]  /*4570*/  UIADD3 UR13, UPT, UPT, UR13, 0x1f0, URZ ;  /* 0x000001f00d0d7890 */ /* 0x000fe2000fffe0ff */
[----:B------:R-:W-:Y:S01]  /*4580*/  SHF.L.U32 R3, R11, 0x1f, RZ ;  /* 0x0000001f0b037819 */ /* 0x000fe200000006ff */
[----:B------:R-:W-:-:S03]  /*4590*/  UMOV UR4, 0x40 ;  /* 0x0000004000047882 */ /* 0x000fc60000000000 */
[----:B------:R-:W-:Y:S01]  /*45a0*/  UVIRTCOUNT.DEALLOC.SMPOOL 0x80 ;  /* 0x000000800000784c */ /* 0x000fe20000000000 */
[----:B--2---:R-:W-:Y:S02]  /*45b0*/  ULEA UR8, UR8, UR4, 0x18 ;  /* 0x0000000408087291 */ /* 0x004fe4000f8ec0ff */
[----:B------:R-:W-:-:S07]  /*45c0*/  ULEA UR4, UR19, UR13, 0x3 ;  /* 0x0000000d13047291 */ /* 0x000fce000f8e18ff */
[----:B------:R2:W-:Y:S02]  /*45d0*/  @P0 STS.U8 [UR8+0x1c], R0 ;  /* 0x00001c00ff000988 */ /* 0x0005e40008000008 */
[----:B------:R-:W4:Y:S02]  /*45e0*/  SYNCS.PHASECHK.TRANS64.TRYWAIT P0, [UR4], R3 ;  /* 0x00000003ff0075a7 */ /* 0x000f240008001104 */
[----:B--2-4-:R-:W-:Y:S05]  /*45f0*/  @!P0 BRA `(.L_x_88) ;  /* 0x0000005800f08947 */ /* 0x014fea0003800000 */
.L_x_194:
[----:B------:R-:W-:-:S04]  /*4600*/  UIADD3 UR4, UPT, UPT, UR19, 0x1, URZ ;  /* 0x0000000113047890 */ /* 0x000fc8000fffe0ff */
[----:B------:R-:W-:-:S04]  /*4610*/  UISETP.NE.AND UP0, UPT, UR4, 0x4, UPT ;  /* 0x000000040400788c */ /* 0x000fc8000bf05270 */
[----:B------:R-:W-:Y:S02]  /*4620*/  USEL UR6, URZ, 0x1, UP0 ;  /* 0x00000001ff067887 */ /* 0x000fe40008000000 */
[----:B------:R-:W-:-:S04]  /*4630*/  USEL UR4, UR4, URZ, UP0 ;  /* 0x000000ff04047287 */ /* 0x000fc80008000000 */
[----:B-1----:R-:W-:Y:S01]  /*4640*/  ULEA UR5, UR4, UR13, 0x3 ;  /* 0x0000000d04057291 */ /* 0x002fe2000f8e18ff */
[----:B------:R-:W-:-:S04]  /*4650*/  LOP3.LUT R2, R11, UR6, RZ, 0x3c, !PT ;  /* 0x000000060b027c12 */ /* 0x000fc8000f8e3cff */
[----:B--2---:R-:W-:-:S04]  /*4660*/  SHF.L.U32 R3, R2, 0x1f, RZ ;  /* 0x0000001f02037819 */ /* 0x004fc800000006ff */
[----:B------:R-:W1:Y:S02]  /*4670*/  SYNCS.PHASECHK.TRANS64.TRYWAIT P0, [UR5], R3 ;  /* 0x00000003ff0075a7 */ /* 0x000e640008001105 */
[----:B-1----:R-:W-:Y:S05]  /*4680*/  @!P0 BRA `(.L_x_89) ;  /* 0x0000005800e48947 */ /* 0x002fea0003800000 */
.L_x_196:
        /* <DEDUP_REMOVED lines=9> */
.L_x_198:
[----:B------:R-:W-:-:S04]  /*4720*/  UIADD3 UR4, UPT, UPT, UR4, 0x1, URZ ;  /* 0x0000000104047890 */ /* 0x000fc8000fffe0ff */
[----:B------:R-:W-:-:S04]  /*4730*/  UISETP.NE.AND UP0, UPT, UR4, 0x4, UPT ;  /* 0x000000040400788c */ /* 0x000fc8000bf05270 */
[----:B------:R-:W-:Y:S02]  /*4740*/  USEL UR5, URZ, 0x1, UP0 ;  /* 0x00000001ff057887 */ /* 0x000fe40008000000 */
[----:B------:R-:W-:-:S04]  /*4750*/  USEL UR4, UR4, URZ, UP0 ;  /* 0x000000ff04047287 */ /* 0x000fc80008000000 */
[----:B------:R-:W-:Y:S01]  /*4760*/  ULEA UR4, UR4, UR13, 0x3 ;  /* 0x0000000d04047291 */ /* 0x000fe2000f8e18ff */
[----:B-1----:R-:W-:-:S04]  /*4770*/  LOP3.LUT R3, R2, UR5, RZ, 0x3c, !PT ;  /* 0x0000000502037c12 */ /* 0x002fc8000f8e3cff */
[----:B------:R-:W-:-:S04]  /*4780*/  SHF.L.U32 R3, R3, 0x1f, RZ ;  /* 0x0000001f03037819 */ /* 0x000fc800000006ff */
[----:B------:R-:W1:Y:S02]  /*4790*/  SYNCS.PHASECHK.TRANS64.TRYWAIT P0, [UR4], R3 ;  /* 0x00000003ff0075a7 */ /* 0x000e640008001104 */
[----:B-1----:R-:W-:Y:S05]  /*47a0*/  @!P0 BRA `(.L_x_91) ;  /* 0x0000005800cc8947 */ /* 0x002fea0003800000 */
.L_x_200:
[----:B------:R-:W-:Y:S01]  /*47b0*/  NOP ;  /* 0x0000000000007918 */ /* 0x000fe20000000000 */
[----:B-1----:R-:W1:Y:S01]  /*47c0*/  LDS R0, [UR8+0x14] ;  /* 0x00001408ff007984 */ /* 0x002e620008000800 */
[----:B------:R-:W-:Y:S01]  /*47d0*/  ULOP3.LUT UR4, UR24, 0xffff, URZ, 0xc0, !UPT ;  /* 0x0000ffff18047892 */ /* 0x000fe2000f8ec0ff */
[----:B------:R-:W-:Y:S01]  /*47e0*/  UMOV UR5, 0xffff ;  /* 0x0000ffff00057882 */ /* 0x000fe20000000000 */
[----:B------:R-:W-:Y:S02]  /*47f0*/  UMOV UR6, 0x1 ;  /* 0x0000000100067882 */ /* 0x000fe40000000000 */
[----:B------:R-:W-:-:S04]  /*4800*/  USHF.R.U32.HI UR4, URZ, 0x5, UR4 ;  /* 0x00000005ff047899 */ /* 0x000fc80008011604 */
[----:B------:R-:W-:Y:S02]  /*4810*/  USHF.L.U32 UR5, UR5, UR4, URZ ;  /* 0x0000000405057299 */ /* 0x000fe400080006ff */
[----:B------:R-:W-:-:S04]  /*4820*/  USHF.L.U32 UR4, UR6, UR4, URZ ;  /* 0x0000000406047299 */ /* 0x000fc800080006ff */
[----:B-1----:R-:W-:-:S04]  /*4830*/  LOP3.LUT R0, R0, UR5, RZ, 0xc0, !PT ;  /* 0x0000000500007c12 */ /* 0x002fc8000f8ec0ff */
[----:B------:R-:W-:-:S13]  /*4840*/  ISETP.NE.AND P0, PT, R0, UR5, PT ;  /* 0x0000000500007c0c */ /* 0x000fda000bf05270 */
[----:B------:R-:W-:Y:S05]  /*4850*/  @P0 BRA `(.L_x_92) ;  /* 0x0000000000580947 */ /* 0x000fea0003800000 */
[----:B------:R-:W1:Y:S02]  /*4860*/  LDS R0, [UR8+0x18] ;  /* 0x00001808ff007984 */ /* 0x000e640008000800 */
[----:B-1----:R-:W-:-:S04]  /*4870*/  LOP3.LUT R0, R0, UR4, RZ, 0xc0, !PT ;  /* 0x0000000400007c12 */ /* 0x002fc8000f8ec0ff */
[----:B------:R-:W-:-:S13]  /*4880*/  ISETP.NE.AND P0, PT, R0, UR4, PT ;  /* 0x0000000400007c0c */ /* 0x000fda000bf05270 */
[----:B------:R-:W-:Y:S05]  /*4890*/  @P0 BRA `(.L_x_93) ;  /* 0x00000000003c0947 */ /* 0x000fea0003800000 */
[----:B------:R-:W1:Y:S01]  /*48a0*/  S2R R2, SR_LANEID ;  /* 0x0000000000027919 */ /* 0x000e620000000000 */
[----:B------:R-:W-:Y:S01]  /*48b0*/  ULOP3.LUT UR5, URZ, UR5, URZ, 0x33, !UPT ;  /* 0x00000005ff057292 */ /* 0x000fe2000f8e33ff */
[----:B------:R-:W-:Y:S01]  /*48c0*/  LOP3.LUT R4, RZ, UR4, RZ, 0x33, !PT ;  /* 0x00000004ff047c12 */ /* 0x000fe2000f8e33ff */
[----:B------:R-:W-:Y:S02]  /*48d0*/  VOTEU.ANY UR4, UPT, PT ;  /* 0x0000000000047886 */ /* 0x000fe400038e0100 */
[----:B------:R-:W-:Y:S01]  /*48e0*/  UFLO.U32 UR4, UR4 ;  /* 0x00000004000472bd */ /* 0x000fe200080e0000 */
[----:B------:R-:W2:Y:S01]  /*48f0*/  REDUX UR6, R4 ;  /* 0x00000000040673c4 */ /* 0x000ea20000000000 */
[----:B------:R-:W-:-:S06]  /*4900*/  IMAD.U32 R0, RZ, RZ, UR5 ;  /* 0x00000005ff007e24 */ /* 0x000fcc000f8e00ff */
[----:B------:R4:W-:Y:S01]  /*4910*/  UTCATOMSWS.AND URZ, UR5 ;  /* 0x0000000500ff79e3 */ /* 0x0009e20008000000 */
[----:B------:R-:W3:Y:S01]  /*4920*/  REDUX UR7, R0 ;  /* 0x00000000000773c4 */ /* 0x000ee20000000000 */
[----:B-1----:R-:W-:Y:S01]  /*4930*/  ISETP.EQ.U32.AND P0, PT, R2, UR4, PT ;  /* 0x0000000402007c0c */ /* 0x002fe2000bf02070 */
[----:B--2---:R-:W-:Y:S01]  /*4940*/  IMAD.U32 R2, RZ, RZ, UR6 ;  /* 0x00000006ff027e24 */ /* 0x004fe2000f8e00ff */
[----:B---3--:R-:W-:-:S11]  /*4950*/  MOV R3, UR7 ;  /* 0x0000000700037c02 */ /* 0x008fd60008000f00 */
[----:B------:R4:W-:Y:S04]  /*4960*/  @P0 ATOMS.AND RZ, [UR8+0x14], R3 ;  /* 0x00001403ffff098c */ /* 0x0009e8000a800008 */
[----:B------:R4:W-:Y:S01]  /*4970*/  @P0 ATOMS.AND RZ, [UR8+0x18], R2 ;  /* 0x00001802ffff098c */ /* 0x0009e2000a800008 */
[----:B------:R-:W-:Y:S05]  /*4980*/  BRA `(.L_x_94) ;  /* 0x0000000000147947 */ /* 0x000fea0003800000 */
.L_x_93:
[----:B------:R-:W-:Y:S02]  /*4990*/  MOV R2, 0x49b0 ;  /* 0x000049b000027802 */ /* 0x000fe40000000f00 */
[----:B---3-5:R-:W-:Y:S05]  /*49a0*/  CALL.REL.NOINC `($__internal_0_$__cuda_sm10x_tcgen05_guardrail_trap_col_being_dealloced_not_returned_by_alloc) ;  /* 0x0000005c00287944 */ /* 0x028fea0003c00000 */
[----:B------:R-:W-:Y:S05]  /*49b0*/  BRA `(.L_x_94) ;  /* 0x0000000000087947 */ /* 0x000fea0003800000 */
.L_x_92:
[----:B------:R-:W-:Y:S02]  /*49c0*/  MOV R2, 0x49e0 ;  /* 0x000049e000027802 */ /* 0x000fe40000000f00 */
[----:B---3-5:R-:W-:Y:S05]  /*49d0*/  CALL.REL.NOINC `($__internal_2_$__cuda_sm10x_tcgen05_guardrail_trap_unallocated_columns_being_dealloced) ;  /* 0x0000005c00347944 */ /* 0x028fea0003c00000 */
.L_x_94:
[----:B------:R-:W-:Y:S01]  /*49e0*/  NOP ;  /* 0x0000000000007918 */ /* 0x000fe20000000000 */
[----:B----4-:R-:W-:Y:S05]  /*49f0*/  EXIT ;  /* 0x000000000000794d */ /* 0x010fea0003800000 */
.L_x_76:
[----:B------:R-:W-:-:S09]  /*4a00*/  UISETP.NE.OR UP0, UPT, UR17, 0x3, !UP3 ;  /* 0x000000031100788c */ /* 0x000fd2000df05670 */
[----:B------:R-:W-:Y:S05]  /*4a10*/  BRA.U UP0, `(.L_x_95) ;  /* 0x0000000d00807547 */ /* 0x000fea000b800000 */
[----:B------:R-:W1:Y:S01]  /*4a20*/  LDCU UR32, c[0x0][0x370] ;  /* 0x00006e00ff2077ac */ /* 0x000e620008000800 */
[----:B------:R-:W2:Y:S01]  /*4a30*/  LDC.64 R16, c[0x0][0x348] ;  /* 0x0000d200ff107b82 */ /* 0x000ea20000000a00 */
[----:B------:R-:W-:Y:S02]  /*4a40*/  HFMA2 R13, -RZ, RZ, 0, 0 ;  /* 0x00000000ff0d7431 */ /* 0x000fe400000001ff */
[----:B------:R-:W-:Y:S01]  /*4a50*/  IMAD.MOV.U32 R15, RZ, RZ, 0x1 ;  /* 0x00000001ff0f7424 */ /* 0x000fe200078e00ff */
[----:B------:R-:W1:Y:S01]  /*4a60*/  LDCU.128 UR28, c[0x0][0xb10] ;  /* 0x00016200ff1c77ac */ /* 0x000e620008000c00 */
[----:B------:R-:W-:Y:S01]  /*4a70*/  IMAD.MOV.U32 R14, RZ, RZ, RZ ;  /* 0x000000ffff0e7224 */ /* 0x000fe200078e00ff */
[----:B------:R-:W-:Y:S01]  /*4a80*/  MOV R7, 0x2000 ;  /* 0x0000200000077802 */ /* 0x000fe20000000f00 */
[----:B------:R-:W3:Y:S01]  /*4a90*/  LDCU UR27, c[0x0][0x374] ;  /* 0x00006e80ff1b77ac */ /* 0x000ee20008000800 */
[----:B------:R-:W4:Y:S01]  /*4aa0*/  LDC.64 R2, c[0x0][0x888] ;  /* 0x00022200ff027b82 */ /* 0x000f220000000a00 */
[----:B------:R-:W3:Y:S01]  /*4ab0*/  LDCU UR15, c[0x0][0xb0c] ;  /* 0x00016180ff0f77ac */ /* 0x000ee20008000800 */
[----:B------:R-:W2:Y:S06]  /*4ac0*/  LDCU UR38, c[0x0][0xb20] ;  /* 0x00016400ff2677ac */ /* 0x000eac0008000800 */
[----:B------:R-:W4:Y:S01]  /*4ad0*/  LDC.64 R4, c[0x0][0x890] ;  /* 0x00022400ff047b82 */ /* 0x000f220000000a00 */
[----:B------:R-:W2:Y:S01]  /*4ae0*/  LDCU UR4, c[0x0][0xb30] ;  /* 0x00016600ff0477ac */ /* 0x000ea20008000800 */
[----:B------:R-:W-:Y:S01]  /*4af0*/  UMOV UR21, 0x400 ;  /* 0x0000040000157882 */ /* 0x000fe20000000000 */
[----:B-1----:R-:W-:-:S02]  /*4b00*/  UIMAD.WIDE.U32 UR6, UR32, UR28, URZ ;  /* 0x0000001c200672a5 */ /* 0x002fc4000f8e00ff */
[----:B---3--:R-:W-:Y:S02]  /*4b10*/  UIMAD.WIDE.U32 UR8, UR27, UR31, URZ ;  /* 0x0000001f1b0872a5 */ /* 0x008fe4000f8e00ff */
[----:B------:R-:W-:Y:S02]  /*4b20*/  ULEA UR21, UR45, UR21, 0x18 ;  /* 0x000000152d157291 */ /* 0x000fe4000f8ec0ff */
[----:B------:R-:W-:Y:S02]  /*4b30*/  UPLOP3.LUT UP3, UPT, UPT, UPT, UPT, 0x40, 0x4 ;  /* 0x000000000004789c */ /* 0x000fe40003f6e870 */
[----:B------:R-:W-:Y:S01]  /*4b40*/  UIADD3 UR33, UPT, UPT, UR21, 0x188, URZ ;  /* 0x0000018815217890 */ /* 0x000fe2000fffe0ff */
[----:B------:R-:W-:Y:S01]  /*4b50*/  UMOV UR6, UR7 ;  /* 0x0000000700067c82 */ /* 0x000fe20008000000 */
[----:B------:R-:W-:Y:S01]  /*4b60*/  UMOV UR34, UR9 ;  /* 0x0000000900227c82 */ /* 0x000fe20008000000 */
[----:B------:R-:W-:Y:S02]  /*4b70*/  UISETP.GE.AND UP0, UPT, UR42, 0x1, UPT ;  /* 0x000000012a00788c */ /* 0x000fe4000bf06270 */
[----:B------:R-:W-:Y:S01]  /*4b80*/  UISETP.NE.AND UP4, UPT, UR42, 0x1, UPT ;  /* 0x000000012a00788c */ /* 0x000fe2000bf85270 */
[----:B------:R-:W1:Y:S01]  /*4b90*/  LDCU.64 UR22, c[0x0][0xb28] ;  /* 0x00016500ff1677ac */ /* 0x000e620008000a00 */
[----:B------:R-:W-:-:S02]  /*4ba0*/  UISETP.NE.AND UP6, UPT, UR15, 0x1, UPT ;  /* 0x000000010f00788c */ /* 0x000fc4000bfc5270 */
[----:B------:R-:W-:Y:S02]  /*4bb0*/  UISETP.NE.AND UP5, UPT, UR30, 0x1, UPT ;  /* 0x000000011e00788c */ /* 0x000fe4000bfa5270 */
[----:B------:R-:W-:Y:S02]  /*4bc0*/  UIADD3 UR17, UPT, UPT, UR21, 0x180, URZ ;  /* 0x0000018015117890 */ /* 0x000fe4000fffe0ff */
[----:B------:R-:W-:Y:S02]  /*4bd0*/  UPRMT UR33, UR45, 0x654, UR33 ;  /* 0x000006542d217896 */ /* 0x000fe40008000021 */
[----:B------:R-:W-:Y:S02]  /*4be0*/  USHF.R.U32.HI UR35, URZ, UR29, UR6 ;  /* 0x0000001dff237299 */ /* 0x000fe40008011606 */
[----:B--2---:R-:W-:Y:S02]  /*4bf0*/  USHF.R.U32.HI UR34, URZ, UR38, UR34 ;  /* 0x00000026ff227299 */ /* 0x004fe40008011622 */
[----:B------:R-:W-:-:S11]  /*4c00*/  UISETP.NE.AND UP2, UPT, UR4, 0x1, UPT ;  /* 0x000000010400788c */ /* 0x000fd6000bf45270 */
.L_x_104:
[C---:B------:R-:W-:Y:S02]  /*4c10*/  LEA R12, R14.reuse, UR21, 0x3 ;  /* 0x000000150e0c7c11 */ /* 0x040fe4000f8e18ff */
[----:B------:R-:W-:Y:S02]  /*4c20*/  SHF.L.U32 R9, R13, 0x1f, RZ ;  /* 0x0000001f0d097819 */ /* 0x000fe400000006ff */
[----:B------:R-:W-:Y:S02]  /*4c30*/  LEA R10, R14, UR21, 0x4 ;  /* 0x000000150e0a7c11 */ /* 0x000fe4000f8e20ff */
[----:B--2---:R-:W2:Y:S02]  /*4c40*/  SYNCS.PHASECHK.TRANS64.TRYWAIT P0, [R12+URZ+0x1b0], R9 ;  /* 0x0001b0090c0075a7 */ /* 0x004ea400080011ff */
[----:B--2---:R-:W-:Y:S05]  /*4c50*/  @!P0 BRA `(.L_x_96) ;  /* 0x0000005400b88947 */ /* 0x004fea0003800000 */
.L_x_201:
[----:B--2---:R-:W2:Y:S01]  /*4c60*/  LDS.128 R8, [R10+0x240] ;  /* 0x000240000a087984 */ /* 0x004ea20000000c00 */
[----:B------:R-:W-:Y:S01]  /*4c70*/  UISETP.GE.AND UP0, UPT, UR42, 0x1, UPT ;  /* 0x000000012a00788c */ /* 0x000fe2000bf06270 */
[----:B------:R-:W-:Y:S01]  /*4c80*/  @!PT LDS RZ, [RZ] ;  /* 0x00000000fffff984 */ /* 0x000fe20000000800 */
[----:B------:R-:W-:Y:S01]  /*4c90*/  @!PT LDS RZ, [RZ] ;  /* 0x00000000fffff984 */ /* 0x000fe20000000800 */
[----:B------:R-:W-:Y:S01]  /*4ca0*/  @!PT LDS RZ, [RZ] ;  /* 0x00000000fffff984 */ /* 0x000fe20000000800 */
[----:B------:R-:W-:Y:S01]  /*4cb0*/  @!PT LDS RZ, [RZ] ;  /* 0x00000000fffff984 */ /* 0x000fe20000000800 */
[----:B------:R3:W-:Y:S06]  /*4cc0*/  MEMBAR.ALL.CTA ;  /* 0x0000000000007992 */ /* 0x0007ec0000008000 */
[----:B---3--:R-:W3:Y:S01]  /*4cd0*/  FENCE.VIEW.ASYNC.S ;  /* 0x00000000000073c6 */ /* 0x008ee20000000000 */
[----:B--2---:R-:W-:Y:S11]  /*4ce0*/  LOP3.LUT P0, RZ, R10, 0x1, RZ, 0xc0, !PT ;  /* 0x000000010aff7812 */ /* 0x004ff6000780c0ff */
[----:B------:R-:W-:Y:S02]  /*4cf0*/  @!UPT UIADD3 URZ, UPT, UPT, URZ, URZ, URZ ;  /* 0x000000fffffff290 */ /* 0x000fe4000fffe0ff */
[----:B---3--:R-:W-:Y:S01]  /*4d00*/  VOTEU.ANY UP1, P0 ;  /* 0x0000000000ff7886 */ /* 0x008fe20000020100 */
[----:B------:R-:W-:Y:S11]  /*4d10*/  PLOP3.LUT P0, PT, PT, PT, UP1, 0x80, 0x8 ;  /* 0x000000000008781c */ /* 0x000ff60003f0f018 */
[----:B------:R-:W-:Y:S02]  /*4d20*/  @!UPT UIADD3 URZ, UPT, UPT, URZ, URZ, URZ ;  /* 0x000000fffffff290 */ /* 0x000fe4000fffe0ff */
[----:B------:R-:W-:Y:S02]  /*4d30*/  @P0 SHF.R.U32.HI R0, RZ, 0x10, R9 ;  /* 0x00000010ff000819 */ /* 0x000fe40000011609 */
[----:B------:R-:W-:Y:S02]  /*4d40*/  @P0 MOV R6, R8 ;  /* 0x0000000800060202 */ /* 0x000fe40000000f00 */
[----:B------:R-:W-:Y:S01]  /*4d50*/  @P0 R2UR UR4, R0 ;  /* 0x00000000000402ca */ /* 0x000fe200000e0000 */
[----:B------:R-:W-:Y:S01]  /*4d60*/  VIADD R0, R12, 0x1c0 ;  /* 0x000001c00c007836 */ /* 0x000fe20000000000 */
[----:B------:R-:W-:Y:S02]  /*4d70*/  @P0 LOP3.LUT R8, R9, 0xffff, RZ, 0xc0, !PT ;  /* 0x0000ffff09080812 */ /* 0x000fe400078ec0ff */
[----:B------:R-:W-:Y:S02]  /*4d80*/  @P0 R2UR UR6, R6 ;  /* 0x00000000060602ca */ /* 0x000fe400000e0000 */
[----:B------:R-:W-:Y:S02]  /*4d90*/  PRMT R0, RZ, 0x654, R0 ;  /* 0x00000654ff007816 */ /* 0x000fe40000000000 */
[----:B------:R-:W-:Y:S02]  /*4da0*/  @P0 R2UR UR5, R8 ;  /* 0x00000000080502ca */ /* 0x000fe400000e0000 */
[----:B------:R2:W-:Y:S03]  /*4db0*/  SYNCS.ARRIVE.TRANS64.RED.A1T0 RZ, [R0+URZ], RZ ;  /* 0x000000ff00ff79a7 */ /* 0x0005e600081004ff */
[----:B------:R-:W-:Y:S04]  /*4dc0*/  @UP1 UMOV UR26, UR4 ;  /* 0x00000004001a1c82 */ /* 0x000fe80008000000 */
[----:B------:R-:W-:Y:S04]  /*4dd0*/  @UP1 UMOV UR14, UR6 ;  /* 0x00000006000e1c82 */ /* 0x000fe80008000000 */
[----:B------:R-:W-:Y:S01]  /*4de0*/  @UP1 UMOV UR13, UR5 ;  /* 0x00000005000d1c82 */ /* 0x000fe20008000000 */
[----:B------:R-:W-:Y:S05]  /*4df0*/  BRA.U !UP0, `(.L_x_97) ;  /* 0x0000000108a47547 */ /* 0x000fea000b800000 */
[----:B------:R-:W-:Y:S02]  /*4e00*/  UIMAD.WIDE.U32 UR8, UR13, UR31, URZ ;  /* 0x0000001f0d0872a5 */ /* 0x000fe4000f8e00ff */
[----:B------:R-:W-:Y:S02]  /*4e10*/  UIMAD.WIDE.U32 UR10, UR14, UR28, URZ ;  /* 0x0000001c0e0a72a5 */ /* 0x000fe4000f8e00ff */
[----:B------:R-:W-:Y:S02]  /*4e20*/  USEL UR4, UR27, UR34, !UP5 ;  /* 0x000000221b047287 */ /* 0x000fe4000e800000 */
[----:B------:R-:W-:Y:S02]  /*4e30*/  USEL UR7, UR32, UR35, !UP6 ;  /* 0x0000002320077287 */ /* 0x000fe4000f000000 */
[----:B-1----:R-:W-:Y:S02]  /*4e40*/  UIMAD.WIDE.U32 UR18, UR4, UR22, URZ ;  /* 0x00000016041272a5 */ /* 0x002fe4000f8e00ff */
[----:B------:R-:W-:Y:S01]  /*4e50*/  UIMAD.WIDE.U32 UR24, UR7, UR22, URZ ;  /* 0x00000016071872a5 */ /* 0x000fe2000f8e00ff */
[----:B------:R-:W-:Y:S02]  /*4e60*/  UMOV UR5, UR9 ;  /* 0x0000000900057c82 */ /* 0x000fe40008000000 */
[----:B------:R-:W-:Y:S03]  /*4e70*/  USHF.R.U32.HI UR6, URZ, UR38, UR5 ;  /* 0x00000026ff067299 */ /* 0x000fe60008011605 */
[----:B------:R-:W-:Y:S01]  /*4e80*/  UMOV UR5, UR11 ;  /* 0x0000000b00057c82 */ /* 0x000fe20008000000 */
[----:B------:R-:W-:Y:S02]  /*4e90*/  USEL UR6, UR13, UR6, !UP5 ;  /* 0x000000060d067287 */ /* 0x000fe4000e800000 */
[----:B------:R-:W-:Y:S02]  /*4ea0*/  USHF.R.U32.HI UR8, URZ, UR29, UR5 ;  /* 0x0000001dff087299 */ /* 0x000fe40008011605 */
[----:B------:R-:W-:Y:S01]  /*4eb0*/  UIMAD.WIDE.U32 UR10, UR6, UR22, URZ ;  /* 0x00000016060a72a5 */ /* 0x000fe2000f8e00ff */
[----:B------:R-:W-:Y:S02]  /*4ec0*/  UMOV UR5, UR19 ;  /* 0x0000001300057c82 */ /* 0x000fe40008000000 */
[----:B------:R-:W-:Y:S03]  /*4ed0*/  @UP4 USHF.R.U32.HI UR4, URZ, UR23, UR5 ;  /* 0x00000017ff044299 */ /* 0x000fe60008011605 */
[----:B------:R-:W-:Y:S01]  /*4ee0*/  UMOV UR5, UR25 ;  /* 0x0000001900057c82 */ /* 0x000fe20008000000 */
[----:B------:R-:W-:Y:S02]  /*4ef0*/  UIMAD UR4, UR42, UR4, URZ ;  /* 0x000000042a0472a4 */ /* 0x000fe4000f8e02ff */
[----:B------:R-:W-:Y:S02]  /*4f00*/  @UP4 USHF.R.U32.HI UR7, URZ, UR23, UR5 ;  /* 0x00000017ff074299 */ /* 0x000fe40008011605 */
[----:B------:R-:W-:Y:S02]  /*4f10*/  USEL UR5, UR14, UR8, !UP6 ;  /* 0x000000080e057287 */ /* 0x000fe4000f000000 */
[----:B------:R-:W-:Y:S02]  /*4f20*/  UIMAD UR8, UR42, UR7, URZ ;  /* 0x000000072a0872a4 */ /* 0x000fe4000f8e02ff */
[----:B------:R-:W-:Y:S03]  /*4f30*/  UISETP.GE.AND UP0, UPT, UR6, UR4, UPT ;  /* 0x000000040600728c */ /* 0x000fe6000bf06270 */
[----:B------:R-:W-:Y:S01]  /*4f40*/  UMOV UR4, UR11 ;  /* 0x0000000b00047c82 */ /* 0x000fe20008000000 */
[----:B------:R-:W-:Y:S02]  /*4f50*/  UISETP.GE.OR UP0, UPT, UR5, UR8, UP0 ;  /* 0x000000080500728c */ /* 0x000fe40008706670 */
[----:B------:R-:W-:Y:S02]  /*4f60*/  USHF.R.U32.HI UR4, URZ, UR23, UR4 ;  /* 0x00000017ff047299 */ /* 0x000fe40008011604 */
[----:B------:R-:W-:Y:S02]  /*4f70*/  UIMAD.WIDE.U32 UR8, UR5, UR22, URZ ;  /* 0x00000016050872a5 */ /* 0x000fe4000f8e00ff */
[----:B------:R-:W-:Y:S04]  /*4f80*/  USEL UR10, UR6, UR4, !UP4 ;  /* 0x00000004060a7287 */ /* 0x000fe8000e000000 */
[----:B------:R-:W-:Y:S01]  /*4f90*/  UIADD3 UR11, UPT, UPT, -UR10, URZ, URZ ;  /* 0x000000ff0a0b7290 */ /* 0x000fe2000fffe1ff */
[----:B------:R-:W-:Y:S02]  /*4fa0*/  @!UP0 UMOV UR4, UR9 ;  /* 0x0000000900048c82 */ /* 0x000fe40008000000 */
[----:B------:R-:W-:Y:S02]  /*4fb0*/  @!UP0 USHF.R.U32.HI UR4, URZ, UR23, UR4 ;  /* 0x00000017ff048299 */ /* 0x000fe40008011604 */
[----:B------:R-:W-:Y:S02]  /*4fc0*/  UIMAD UR8, UR42, UR11, UR6 ;  /* 0x0000000b2a0872a4 */ /* 0x000fe4000f8e0206 */
[----:B------:R-:W-:Y:S04]  /*4fd0*/  @!UP0 USEL UR4, UR5, UR4, !UP4 ;  /* 0x0000000405048287 */ /* 0x000fe8000e000000 */
[----:B------:R-:W-:Y:S02]  /*4fe0*/  @!UP0 UIMAD UR8, UR7, UR8, UR4 ;  /* 0x00000008070882a4 */ /* 0x000fe4000f8e0204 */
[----:B------:R-:W-:Y:S02]  /*4ff0*/  @!UP0 UIADD3 UR9, UPT, UPT, UR10, -UR4, URZ ;  /* 0x800000040a098290 */ /* 0x000fe4000fffe0ff */
[----:B------:R-:W-:Y:S02]  /*5000*/  UIADD3 UR4, UPT, UPT, -UR5, URZ, URZ ;  /* 0x000000ff05047290 */ /* 0x000fe4000fffe1ff */
[----:B------:R-:W-:Y:S02]  /*5010*/  UIADD3 UR7, UPT, UPT, -UR6, URZ, URZ ;  /* 0x000000ff06077290 */ /* 0x000fe4000fffe1ff */
[----:B------:R-:W-:Y:S02]  /*5020*/  @!UP0 UIMAD UR6, UR9, UR42, UR5 ;  /* 0x0000002a090682a4 */ /* 0x000fe4000f8e0205 */
[----:B------:R-:W-:Y:S02]  /*5030*/  UIMAD UR14, UR15, UR4, UR14 ;  /* 0x000000040f0e72a4 */ /* 0x000fe4000f8e020e */
[----:B------:R-:W-:Y:S01]  /*5040*/  UIMAD UR13, UR30, UR7, UR13 ;  /* 0x000000071e0d72a4 */ /* 0x000fe2000f8e020d */
[----:B------:R-:W-:Y:S02]  /*5050*/  @!UP0 UMOV UR5, UR8 ;  /* 0x0000000800058c82 */ /* 0x000fe40008000000 */
[----:B------:R-:W-:Y:S02]  /*5060*/  UIMAD UR14, UR5, UR15, UR14 ;  /* 0x0000000f050e72a4 */ /* 0x000fe4000f8e020e */
[----:B------:R-:W-:Y:S11]  /*5070*/  UIMAD UR13, UR6, UR30, UR13 ;  /* 0x0000001e060d72a4 */ /* 0x000ff6000f8e020d */
[----:B------:R-:W-:Y:S01]  /*5080*/  @!UPT UIADD3 URZ, UPT, UPT, URZ, URZ, URZ ;  /* 0x000000fffffff290 */ /* 0x000fe2000fffe0ff */
.L_x_97:
[----:B------:R-:W3:Y:S01]  /*5090*/  @!UP2 LDCU.128 UR8, c[0x0][0xb10] ;  /* 0x00016200ff08a7ac */ /* 0x000ee20008000c00 */
[C---:B----4-:R-:W-:Y:S02]  /*50a0*/  ISETP.NE.U32.AND P1, PT, R4.reuse, RZ, PT ;  /* 0x000000ff0400720c */ /* 0x050fe40003f25070 */
[----:B------:R-:W-:Y:S02]  /*50b0*/  ISETP.NE.U32.AND P0, PT, R4, RZ, PT ;  /* 0x000000ff0400720c */ /* 0x000fe40003f05070 */
[C---:B------:R-:W-:Y:S02]  /*50c0*/  ISETP.NE.AND.EX P1, PT, R5.reuse, RZ, PT, P1 ;  /* 0x000000ff0500720c */ /* 0x040fe40003f25310 */
[----:B------:R-:W-:Y:S01]  /*50d0*/  ISETP.NE.AND.EX P0, PT, R5, RZ, PT, P0 ;  /* 0x000000ff0500720c */ /* 0x000fe20003f05300 */
[----:B------:R-:W4:Y:S01]  /*50e0*/  @!UP2 LDCU UR5, c[0x0][0xb0c] ;  /* 0x00016180ff05a7ac */ /* 0x000f220008000800 */
[----:B------:R-:W-:Y:S01]  /*50f0*/  SHF.L.U32 R9, R15, 0x1f, RZ ;  /* 0x0000001f0f097819 */ /* 0x000fe200000006ff */
[----:B------:R-:W-:Y:S02]  /*5100*/  USHF.L.U32 UR19, UR16, 0x7, URZ ;  /* 0x0000000710137899 */ /* 0x000fe400080006ff */
[----:B------:R-:W-:Y:S02]  /*5110*/  USHF.L.U32 UR18, UR20, 0x7, URZ ;  /* 0x0000000714127899 */ /* 0x000fe400080006ff */
[----:B---3--:R-:W-:Y:S07]  /*5120*/  UIMAD.WIDE.U32 UR6, UR14, UR8, URZ ;  /* 0x000000080e0672a5 */ /* 0x008fee000f8e00ff */
[----:B------:R-:W-:Y:S01]  /*5130*/  @!UP2 UMOV UR4, UR7 ;  /* 0x000000070004ac82 */ /* 0x000fe20008000000 */
[----:B----4-:R-:W-:Y:S02]  /*5140*/  @!UP2 UISETP.NE.AND UP0, UPT, UR5, 0x1, UPT ;  /* 0x000000010500a88c */ /* 0x010fe4000bf05270 */
[----:B------:R-:W-:Y:S02]  /*5150*/  @!UP2 USHF.R.U32.HI UR4, URZ, UR9, UR4 ;  /* 0x00000009ff04a299 */ /* 0x000fe40008011604 */
[----:B------:R-:W-:Y:S02]  /*5160*/  UIMAD.WIDE.U32 UR6, UR13, UR11, URZ ;  /* 0x0000000b0d0672a5 */ /* 0x000fe4000f8e00ff */
[----:B------:R-:W-:Y:S02]  /*5170*/  @!UP2 USEL UR8, UR14, UR4, !UP0 ;  /* 0x000000040e08a287 */ /* 0x000fe4000c000000 */
[----:B------:R-:W-:Y:S03]  /*5180*/  @!UP2 UISETP.NE.AND UP0, UPT, UR10, 0x1, UPT ;  /* 0x000000010a00a88c */ /* 0x000fe6000bf05270 */
[----:B------:R-:W-:Y:S02]  /*5190*/  @!UP2 UMOV UR6, UR7 ;  /* 0x000000070006ac82 */ /* 0x000fe40008000000 */
[----:B------:R-:W3:Y:S02]  /*51a0*/  @!UP2 LDCU UR4, c[0x0][0xb20] ;  /* 0x00016400ff04a7ac */ /* 0x000ee40008000800 */
[----:B---3--:R-:W-:Y:S04]  /*51b0*/  @!UP2 USHF.R.U32.HI UR6, URZ, UR4, UR6 ;  /* 0x00000004ff06a299 */ /* 0x008fe80008011606 */
[----:B------:R-:W-:Y:S04]  /*51c0*/  @!UP2 USEL UR6, UR13, UR6, !UP0 ;  /* 0x000000060d06a287 */ /* 0x000fe8000c000000 */
[----:B------:R-:W-:Y:S02]  /*51d0*/  @!UP2 UIADD3 UR4, UPT, UPT, -UR8, UR6, URZ ;  /* 0x000000060804a290 */ /* 0x000fe4000fffe1ff */
[----:B------:R-:W-:Y:S02]  /*51e0*/  @!UP2 UIADD3 UR6, UPT, UPT, UR8, -UR6, URZ ;  /* 0x800000060806a290 */ /* 0x000fe4000fffe0ff */
[----:B------:R-:W-:Y:S02]  /*51f0*/  @!UP2 UIMAD UR14, UR4, UR5, UR14 ;  /* 0x00000005040ea2a4 */ /* 0x000fe4000f8e020e */
[----:B------:R-:W-:Y:S01]  /*5200*/  @!UP2 UIMAD UR13, UR6, UR10, UR13 ;  /* 0x0000000a060da2a4 */ /* 0x000fe2000f8e020d */
[----:B------:R-:W-:Y:S11]  /*5210*/  BRA.U UP3, `(.L_x_98) ;  /* 0x0000000103107547 */ /* 0x000ff6000b800000 */
[----:B--2---:R-:W-:Y:S04]  /*5220*/  MOV R0, UR37 ;  /* 0x0000002500007c02 */ /* 0x004fe80008000f00 */
[----:B------:R-:W-:Y:S04]  /*5230*/  SHF.L.U32 R11, R0, 0x1f, RZ ;  /* 0x0000001f000b7819 */ /* 0x000fe800000006ff */
[----:B------:R-:W2:Y:S02]  /*5240*/  SYNCS.PHASECHK.TRANS64.TRYWAIT P2, [UR21+0x1a8], R11 ;  /* 0x0001a80bff0075a7 */ /* 0x000ea40008041115 */
[----:B--2---:R-:W-:Y:S05]  /*5250*/  @!P2 BRA `(.L_x_99) ;  /* 0x00000050004ca947 */ /* 0x004fea0003800000 */
.L_x_98:
[----:B------:R-:W-:Y:S05]  /*5260*/  @!P1 BRA `(.L_x_100) ;  /* 0x0000000000309947 */ /* 0x000fea0003800000 */
[----:B------:R-:W-:Y:S01]  /*5270*/  ISETP.NE.U32.AND P1, PT, R2, RZ, PT ;  /* 0x000000ff0200720c */ /* 0x000fe20003f25070 */
[----:B------:R-:W3:Y:S01]  /*5280*/  LDCU.64 UR4, c[0x0][0x358] ;  /* 0x00006b00ff0477ac */ /* 0x000ee20008000a00 */
[----:B------:R-:W-:Y:S02]  /*5290*/  IMAD.MOV.U32 R158, RZ, RZ, 0x1 ;  /* 0x00000001ff9e7424 */ /* 0x000fe400078e00ff */
[----:B------:R-:W-:Y:S11]  /*52a0*/  ISETP.NE.AND.EX P1, PT, R3, RZ, PT, P1 ;  /* 0x000000ff0300720c */ /* 0x000ff60003f25310 */
[----:B------:R-:W-:Y:S02]  /*52b0*/  @!UPT UIADD3 URZ, UPT, UPT, URZ, URZ, URZ ;  /* 0x000000fffffff290 */ /* 0x000fe4000fffe0ff */
[----:B--2---:R-:W2:Y:S01]  /*52c0*/  @P1 LDC.64 R10, c[0x0][0x888] ;  /* 0x00022200ff0a1b82 */ /* 0x004ea20000000a00 */
[----:B------:R-:W-:Y:S04]  /*52d0*/  @P1 IMAD R0, R4, UR36, RZ ;  /* 0x0000002404001c24 */ /* 0x000fe8000f8e02ff */
[----:B--2---:R-:W-:Y:S04]  /*52e0*/  @P1 IMAD.WIDE R10, R0, 0x4, R10 ;  /* 0x00000004000a1825 */ /* 0x004fe800078e020a */
[----:B------:R-:W-:Y:S01]  /*52f0*/  HFMA2 R0, -RZ, RZ, 0, 5.9604644775390625e-08 ;  /* 0x00000001ff007431 */ /* 0x000fe200000001ff */
[----:B---3-5:R3:W5:Y:S04]  /*5300*/  @P1 LDG.E R73, desc[UR4][R10.64] ;  /* 0x000000040a491981 */ /* 0x028768000c1e1900 */
[----:B------:R-:W-:Y:S01]  /*5310*/  @!P1 PRMT R158, R0, 0x7610, R158 ;  /* 0x00007610009e9816 */ /* 0x000fe2000000009e */
[----:B---3--:R-:W4:Y:S06]  /*5320*/  @!P1 LDC R73, c[0x0][0x880] ;  /* 0x00022000ff499b82 */ /* 0x008f2c0000000800 */
.L_x_100:
[----:B----45:R-:W-:Y:S01]  /*5330*/  @!P0 FSETP.EQ.AND P1, PT, R73, RZ, PT ;  /* 0x000000ff4900820b */ /* 0x030fe20003f22000 */
[----:B------:R-:W-:Y:S01]  /*5340*/  @!UPT UIADD3 URZ, UPT, UPT, URZ, URZ, URZ ;  /* 0x000000fffffff290 */ /* 0x000fe2000fffe0ff */
[----:B------:R-:W-:Y:S11]  /*5350*/  @!P0 BRA `(.L_x_101) ;  /* 0x0000000000188947 */ /* 0x000ff60003800000 */
[----:B------:R-:W-:Y:S02]  /*5360*/  LOP3.LUT P0, RZ, R158, 0xff, RZ, 0xc0, !PT ;  /* 0x000000ff9eff7812 */ /* 0x000fe4000780c0ff */
[----:B------:R-:W-:Y:S04]  /*5370*/  ISETP.NE.U32.AND P1, PT, R2, RZ, PT ;  /* 0x000000ff0200720c */ /* 0x000fe80003f25070 */
[----:B------:R-:W-:Y:S04]  /*5380*/  ISETP.NE.AND.EX P1, PT, R3, RZ, PT, P1 ;  /* 0x000000ff0300720c */ /* 0x000fe80003f25310 */
[----:B------:R-:W-:Y:S03]  /*5390*/  PLOP3.LUT P1, PT, P1, PT, PT, 0x8, 0x80 ;  /* 0x000000000080781c */ /* 0x000fe60000f2e170 */
[----:B------:R-:W-:Y:S11]  /*53a0*/  @P0 FSETP.EQ.AND P1, PT, R73, RZ, PT ;  /* 0x000000ff4900020b */ /* 0x000ff60003f22000 */
[----:B------:R-:W-:Y:S02]  /*53b0*/  @!UPT UIADD3 URZ, UPT, UPT, URZ, URZ, URZ ;  /* 0x000000fffffff290 */ /* 0x000fe4000fffe0ff */
.L_x_101:
[----:B------:R-:W3:Y:S01]  /*53c0*/  SYNCS.PHASECHK.TRANS64.TRYWAIT P2, [UR21+0x190], R9 ;  /* 0x00019009ff0075a7 */ /* 0x000ee20008041115 */
[----:B------:R-:W-:Y:S04]  /*53d0*/  ELECT P0, URZ, PT ;  /* 0x0000000000ff782f */ /* 0x000fe80003800000 */
[----:B------:R-:W-:Y:S11]  /*53e0*/  PLOP3.LUT P1, PT, P1, P0, PT, 0xf2, 0x2f ;  /* 0x00000000002f781c */ /* 0x000ff60000f21e72 */
[----:B------:R-:W-:Y:S02]  /*53f0*/  @!UPT UIADD3 URZ, UPT, UPT, URZ, URZ, URZ ;  /* 0x000000fffffff290 */ /* 0x000fe4000fffe0ff */
[----:B------:R-:W-:Y:S05]  /*5400*/  @!P1 IADD3 R8, P0, PT, R16, 0x580, RZ ;  /* 0x0000058010089810 */ /* 0x000fea0007f1e0ff */
[----:B------:R-:W-:Y:S01]  /*5410*/  @!P1 IMAD.X R6, RZ, RZ, R17, P0 ;  /* 0x000000ffff069224 */ /* 0x000fe200000e0611 */
[----:B---3--:R-:W-:Y:S07]  /*5420*/  @!P2 BRA `(.L_x_102) ;  /* 0x0000004c00f0a947 */ /* 0x008fee0003800000 */
.L_x_204:
[----:B------:R-:W-:Y:S01]  /*5430*/  @!P1 R2UR UR5, R8 ;  /* 0x00000000080592ca */ /* 0x000fe200000e0000 */
[----:B------:R-:W-:Y:S01]  /*5440*/  VOTEU.ALL UP0, P1 ;  /* 0x0000000000ff7886 */ /* 0x000fe20000800000 */
[----:B------:R-:W-:Y:S01]  /*5450*/  @!P1 R2UR UR4, R6 ;  /* 0x00000000060492ca */ /* 0x000fe200000e0000 */
[----:B--2---:R-:W-:Y:S01]  /*5460*/  @!P1 IMAD.MOV.U32 R0, RZ, RZ, 0x2000 ;  /* 0x00002000ff009424 */ /* 0x004fe200078e00ff */
[----:B------:R-:W-:Y:S01]  /*5470*/  UMOV UR8, 0x0 ;  /* 0x0000000000087882 */ /* 0x000fe20000000000 */
[----:B------:R-:W-:Y:S01]  /*5480*/  UMOV UR9, 0x10000000 ;  /* 0x1000000000097882 */ /* 0x000fe20000000000 */
[----:B------:R-:W-:Y:S01]  /*5490*/  @!UP0 UIADD3 UR16, UPT, UPT, UR21, 0x400, URZ ;  /* 0x0000040015108890 */ /* 0x000fe2000fffe0ff */
[----:B------:R-:W-:Y:S01]  /*54a0*/  VIADD R14, R14, 0x1 ;  /* 0x000000010e0e7836 */ /* 0x000fe20000000000 */
[----:B------:R-:W-:Y:S01]  /*54b0*/  VOTEU.ALL UP0, P1 ;  /* 0x0000000000ff7886 */ /* 0x000fe20000800000 */
[----:B------:R-:W-:Y:S01]  /*54c0*/  UMOV UR20, UR36 ;  /* 0x0000002400147c82 */ /* 0x000fe20008000000 */
[----:B------:R-:W-:Y:S03]  /*54d0*/  UPRMT UR6, UR45, 0x654, UR17 ;  /* 0x000006542d067896 */ /* 0x000fe60008000011 */
[----:B------:R-:W-:Y:S02]  /*54e0*/  IMAD.U32 R10, RZ, RZ, UR5 ;  /* 0x00000005ff0a7e24 */ /* 0x000fe4000f8e00ff */
[----:B------:R-:W-:Y:S03]  /*54f0*/  IMAD.U32 R11, RZ, RZ, UR4 ;  /* 0x00000004ff0b7e24 */ /* 0x000fe6000f8e00ff */
[----:B------:R-:W-:Y:S02]  /*5500*/  @!P1 R2UR UR4, R10 ;  /* 0x000000000a0492ca */ /* 0x000fe400000e0000 */
[----:B------:R-:W-:Y:S11]  /*5510*/  @!P1 R2UR UR5, R11 ;  /* 0x000000000b0592ca */ /* 0x000ff600000e0000 */
[----:B------:R-:W-:Y:S02]  /*5520*/  @!UPT UIADD3 URZ, UPT, UPT, URZ, URZ, URZ ;  /* 0x000000fffffff290 */ /* 0x000fe4000fffe0ff */
[----:B------:R2:W-:Y:S01]  /*5530*/  @!UP0 UTMALDG.3D [UR16], [UR4], desc[UR8] ;  /* 0x00000810040085b4 */ /* 0x0005e20008011000 */
[----:B------:R2:W-:Y:S01]  /*5540*/  @!P1 SYNCS.ARRIVE.TRANS64.RED.A0TR RZ, [UR21+0x180], R0 ;  /* 0x00018000ffff99a7 */ /* 0x0005e20008300415 */
[----:B------:R-:W-:Y:S01]  /*5550*/  SYNCS.ARRIVE.TRANS64.RED.A1T0 RZ, [UR6], RZ ;  /* 0x000000ffffff79a7 */ /* 0x000fe20008100406 */
[----:B------:R-:W3:Y:S02]  /*5560*/  SYNCS.PHASECHK.TRANS64.TRYWAIT P0, [UR21+0x198], R9 ;  /* 0x00019809ff0075a7 */ /* 0x000ee40008001115 */
[----:B--23--:R-:W-:Y:S05]  /*5570*/  @!P0 BRA `(.L_x_103) ;  /* 0x0000004c00b48947 */ /* 0x00cfea0003800000 */
.L_x_206:
[----:B------:R-:W-:Y:S01]  /*5580*/  @!P1 IADD3 R6, P0, PT, R16, 0x580, RZ ;  /* 0x0000058010069810 */ /* 0x000fe20007f1e0ff */
[----:B------:R-:W-:Y:S01]  /*5590*/  VOTEU.ALL UP0, P1 ;  /* 0x0000000000ff7886 */ /* 0x000fe20000800000 */
[----:B------:R-:W-:Y:S01]  /*55a0*/  UMOV UR6, 0x0 ;  /* 0x0000000000067882 */ /* 0x000fe20000000000 */
[----:B------:R-:W-:Y:S01]  /*55b0*/  UMOV UR7, 0x10000000 ;  /* 0x1000000000077882 */ /* 0x000fe20000000000 */
[----:B------:R-:W-:Y:S01]  /*55c0*/  @!P1 R2UR UR5, R6 ;  /* 0x00000000060592ca */ /* 0x000fe200000e0000 */
[----:B--2---:R-:W-:Y:S01]  /*55d0*/  @!P1 IMAD.X R0, RZ, RZ, R17, P0 ;  /* 0x000000ffff009224 */ /* 0x004fe200000e0611 */
[----:B------:R-:W-:Y:S01]  /*55e0*/  @!UP0 UIADD3 UR10, UPT, UPT, UR18, 0x40, URZ ;  /* 0x00000040120a8890 */ /* 0x000fe2000fffe0ff */
[----:B------:R-:W-:Y:S01]  /*55f0*/  R2UR UR16, R160 ;  /* 0x00000000a01072ca */ /* 0x000fe200000e0000 */
[----:B------:R-:W-:Y:S01]  /*5600*/  @!UP0 UIADD3 UR8, UPT, UPT, UR21, 0x2400, URZ ;  /* 0x0000240015088890 */ /* 0x000fe2000fffe0ff */
[----:B------:R-:W-:Y:S01]  /*5610*/  ISETP.NE.AND P0, PT, R14, 0x2, PT ;  /* 0x000000020e00780c */ /* 0x000fe20003f05270 */
[----:B------:R-:W-:Y:S01]  /*5620*/  @!UP0 UIADD3 UR9, UPT, UPT, UR21, 0x188, URZ ;  /* 0x0000018815098890 */ /* 0x000fe2000fffe0ff */
[----:B------:R-:W-:Y:S01]  /*5630*/  @!P1 R2UR UR4, R0 ;  /* 0x00000000000492ca */ /* 0x000fe200000e0000 */
[----:B------:R-:W-:Y:S01]  /*5640*/  VOTEU.ALL UP0, P1 ;  /* 0x0000000000ff7886 */ /* 0x000fe20000800000 */
[----:B------:R-:W-:Y:S01]  /*5650*/  UMOV UR11, UR19 ;  /* 0x00000013000b7c82 */ /* 0x000fe20008000000 */
[----:B------:R-:W-:Y:S01]  /*5660*/  UMOV UR12, UR36 ;  /* 0x00000024000c7c82 */ /* 0x000fe20008000000 */
[----:B------:R-:W-:Y:S01]  /*5670*/  SEL R0, RZ, 0x1, P0 ;  /* 0x00000001ff007807 */ /* 0x000fe20000000000 */
[----:B------:R-:W-:Y:S01]  /*5680*/  UIADD3 UR20, UPT, UPT, UR13, UR63, URZ ;  /* 0x0000003f0d147290 */ /* 0x000fe2000fffe0ff */
[----:B------:R-:W-:Y:S01]  /*5690*/  IMAD.U32 R8, RZ, RZ, UR5 ;  /* 0x00000005ff087e24 */ /* 0x000fe2000f8e00ff */
[----:B------:R-:W-:Y:S01]  /*56a0*/  LOP3.LUT R15, R15, 0x1, RZ, 0x3c, !PT ;  /* 0x000000010f0f7812 */ /* 0x000fe200078e3cff */
[----:B------:R-:W-:Y:S01]  /*56b0*/  UPLOP3.LUT UP3, UPT, UPT, UPT, UPT, 0x80, 0x8 ;  /* 0x000000000008789c */ /* 0x000fe20003f6f070 */
[----:B------:R-:W-:Y:S01]  /*56c0*/  LOP3.LUT R13, R13, R0, RZ, 0x3c, !PT ;  /* 0x000000000d0d7212 */ /* 0x000fe200078e3cff */
[----:B------:R-:W-:Y:S01]  /*56d0*/  UIADD3 UR16, UPT, UPT, UR14, UR16, URZ ;  /* 0x000000100e107290 */ /* 0x000fe2000fffe0ff */
[----:B------:R-:W-:Y:S01]  /*56e0*/  SEL R14, R14, RZ, P0 ;  /* 0x000000ff0e0e7207 */ /* 0x000fe20000000000 */
[----:B------:R-:W-:Y:S01]  /*56f0*/  UMOV UR36, UR26 ;  /* 0x0000001a00247c82 */ /* 0x000fe20008000000 */
[----:B------:R-:W-:Y:S01]  /*5700*/  IMAD.U32 R9, RZ, RZ, UR4 ;  /* 0x00000004ff097e24 */ /* 0x000fe2000f8e00ff */
[----:B------:R-:W-:Y:S04]  /*5710*/  @!P1 R2UR UR4, R8 ;  /* 0x00000000080492ca */ /* 0x000fe800000e0000 */
[----:B------:R-:W-:Y:S11]  /*5720*/  @!P1 R2UR UR5, R9 ;  /* 0x00000000090592ca */ /* 0x000ff600000e0000 */
[----:B------:R-:W-:Y:S02]  /*5730*/  @!UPT UIADD3 URZ, UPT, UPT, URZ, URZ, URZ ;  /* 0x000000fffffff290 */ /* 0x000fe4000fffe0ff */
[----:B------:R2:W-:Y:S01]  /*5740*/  @!UP0 UTMALDG.3D [UR8], [UR4], desc[UR6] ;  /* 0x00000608040085b4 */ /* 0x0005e20008011000 */
[----:B------:R2:W-:Y:S01]  /*5750*/  @!P1 SYNCS.ARRIVE.TRANS64.RED.A0TR RZ, [UR21+0x188], R7 ;  /* 0x00018807ffff99a7 */ /* 0x0005e20008300415 */
[----:B------:R-:W-:Y:S01]  /*5760*/  SYNCS.ARRIVE.TRANS64.RED.A1T0 RZ, [UR33], RZ ;  /* 0x000000ffffff79a7 */ /* 0x000fe20008100421 */
[----:B------:R-:W-:Y:S05]  /*5770*/  BRA.U UP1, `(.L_x_104) ;  /* 0xfffffff501247547 */ /* 0x000fea000b83ffff */
[----:B------:R-:W-:-:S04]  /*5780*/  SHF.L.U32 R3, R15, 0x1f, RZ ;  /* 0x0000001f0f037819 */ /* 0x000fc800000006ff */
[----:B------:R-:W3:Y:S02]  /*5790*/  SYNCS.PHASECHK.TRANS64.TRYWAIT P0, [UR21+0x190], R3 ;  /* 0x00019003ff0075a7 */ /* 0x000ee40008001115 */
[----:B---3--:R-:W-:Y:S05]  /*57a0*/  @!P0 BRA `(.L_x_105) ;  /* 0x0000004c00408947 */ /* 0x008fea0003800000 */
.L_x_208:
[----:B---3--:R-:W-:-:S07]  /*57b0*/  MOV R0, UR21 ;  /* 0x0000001500007c02 */ /* 0x008fce0008000f00 */
.L_x_106:
[----:B---3--:R-:W-:-:S04]  /*57c0*/  SHF.L.U32 R3, R15, 0x1f, RZ ;  /* 0x0000001f0f037819 */ /* 0x008fc800000006ff */
[----:B------:R3:W4:Y:S03]  /*57d0*/  SYNCS.PHASECHK.TRANS64.TRYWAIT P0, [R0+URZ+0x198], R3 ;  /* 0x00019803000075a7 */ /* 0x00072600080011ff */
[----:B----4-:R-:W-:Y:S05]  /*57e0*/  @!P0 NANOSLEEP.SYNCS 0x989680 ;  /* 0x009896800000895d */ /* 0x010fea0003900000 */
[----:B------:R-:W4:Y:S02]  /*57f0*/  @!P0 SYNCS.PHASECHK.TRANS64 P0, [R0+URZ+0x198], R3 ;  /* 0x00019803000085a7 */ /* 0x000f2400080010ff */
[----:B-12-4-:R-:W-:Y:S05]  /*5800*/  @P0 EXIT ;  /* 0x000000000000094d */ /* 0x016fea0003800000 */
[----:B------:R-:W-:Y:S05]  /*5810*/  BRA `(.L_x_106) ;  /* 0xfffffffc00e87947 */ /* 0x000fea000383ffff */
.L_x_95:
[----:B------:R-:W-:-:S06]  /*5820*/  UISETP.GE.AND UP0, UPT, UR17, 0x4, UPT ;  /* 0x000000041100788c */ /* 0x000fcc000bf06270 */
[----:B------:R-:W-:-:S13]  /*5830*/  PLOP3.LUT P0, PT, PT, PT, UP0, 0x80, 0x8 ;  /* 0x000000000008781c */ /* 0x000fda0003f0f008 */
[----:B------:R-:W-:Y:S05]  /*5840*/  @!P0 EXIT ;  /* 0x000000000000894d */ /* 0x000fea0003800000 */
[----:B------:R-:W-:Y:S01]  /*5850*/  BAR.SYNC.DEFER_BLOCKING 0x6, 0xa0 ;  /* 0x0182800000007b1d */ /* 0x000fe20000010000 */
[C---:B------:R-:W-:Y:S01]  /*5860*/  IMAD.SHL.U32 R4, R170.reuse, 0x40, RZ ;  /* 0x00000040aa047824 */ /* 0x040fe200078e00ff */
[C---:B------:R-:W-:Y:S01]  /*5870*/  LOP3.LUT R178, R170.reuse, 0x60, RZ, 0xc0, !PT ;  /* 0x00000060aab27812 */ /* 0x040fe200078ec0ff */
[C---:B------:R-:W-:Y:S01]  /*5880*/  IMAD.SHL.U32 R137, R170.reuse, 0x8, RZ ;  /* 0x00000008aa897824 */ /* 0x040fe200078e00ff */
[C---:B------:R-:W-:Y:S01]  /*5890*/  LOP3.LUT R176, R170.reuse, 0x2, RZ, 0xc0, !PT ;  /* 0x00000002aab07812 */ /* 0x040fe200078ec0ff */
[----:B------:R-:W-:Y:S01]  /*58a0*/  IMAD.U32 R69, R170, 0x10000, RZ ;  /* 0x00010000aa457824 */ /* 0x000fe200078e00ff */
[----:B------:R-:W-:Y:S02]  /*58b0*/  UMOV UR44, 0x400 ;  /* 0x00000400002c7882 */ /* 0x000fe40000000000 */
[----:B------:R-:W1:Y:S01]  /*58c0*/  LDC.64 R156, c[0x0][0x8b0] ;  /* 0x00022c00ff9c7b82 */ /* 0x000e620000000a00 */
[----:B------:R-:W-:Y:S01]  /*58d0*/  ULEA UR44, UR45, UR44, 0x18 ;  /* 0x0000002c2d2c7291 */ /* 0x000fe2000f8ec0ff */
[----:B------:R-:W-:Y:S01]  /*58e0*/  LOP3.LUT R6, R4, 0x180, RZ, 0xc0, !PT ;  /* 0x0000018004067812 */ /* 0x000fe200078ec0ff */
[----:B------:R-:W-:Y:S01]  /*58f0*/  HFMA2 R68, -RZ, RZ, 0, 0 ;  /* 0x00000000ff447431 */ /* 0x000fe200000001ff */
[----:B------:R-:W-:Y:S01]  /*5900*/  LOP3.LUT R69, R69, 0x600000, RZ, 0xc0, !PT ;  /* 0x0060000045457812 */ /* 0x000fe200078ec0ff */
[----:B------:R-:W-:Y:S01]  /*5910*/  UIADD3 UR4, UPT, UPT, UR44, 0x4400, URZ ;  /* 0x000044002c047890 */ /* 0x000fe2000fffe0ff */
[----:B------:R-:W-:Y:S01]  /*5920*/  LOP3.LUT R137, R6, 0x30, R137, 0xf8, !PT ;  /* 0x0000003006897812 */ /* 0x000fe200078ef889 */
[----:B------:R-:W-:Y:S01]  /*5930*/  IMAD.MOV.U32 R168, RZ, RZ, RZ ;  /* 0x000000ffffa87224 */ /* 0x000fe200078e00ff */
[----:B------:R-:W2:Y:S01]  /*5940*/  LDC.64 R138, c[0x0][0x8a8] ;  /* 0x00022a00ff8a7b82 */ /* 0x000ea20000000a00 */
[----:B------:R-:W-:Y:S01]  /*5950*/  LOP3.LUT R170, R170, 0x4, RZ, 0xc0, !PT ;  /* 0x00000004aaaa7812 */ /* 0x000fe200078ec0ff */
[----:B------:R-:W-:Y:S01]  /*5960*/  IMAD.MOV.U32 R162, RZ, RZ, RZ ;  /* 0x000000ffffa27224 */ /* 0x000fe200078e00ff */
[----:B------:R-:W-:-:S02]  /*5970*/  LOP3.LUT R137, R137, 0x1e40, R4, 0xf8, !PT ;  /* 0x00001e4089897812 */ /* 0x000fc400078ef804 */
[----:B------:R-:W-:Y:S01]  /*5980*/  CS2R R166, SRZ ;  /* 0x0000000000a67805 */ /* 0x000fe2000001ff00 */
[----:B------:R-:W-:Y:S01]  /*5990*/  IMAD.MOV.U32 R165, RZ, RZ, RZ ;  /* 0x000000ffffa57224 */ /* 0x000fe200078e00ff */
[----:B------:R-:W-:Y:S01]  /*59a0*/  IADD3 R169, PT, PT, -R170, 0x2, RZ ;  /* 0x00000002aaa97810 */ /* 0x000fe20007ffe1ff */
[----:B------:R-:W-:Y:S01]  /*59b0*/  IMAD.MOV R164, RZ, RZ, -R176 ;  /* 0x000000ffffa47224 */ /* 0x000fe200078e0ab0 */
[----:B------:R-:W-:Y:S01]  /*59c0*/  IADD3 R171, PT, PT, R137, UR44, RZ ;  /* 0x0000002c89ab7c10 */ /* 0x000fe2000fffe0ff */
[----:B------:R-:W3:Y:S01]  /*59d0*/  LDS R0, [UR44+0x260] ;  /* 0x0002602cff007984 */ /* 0x000ee20008000800 */
[----:B------:R-:W-:Y:S01]  /*59e0*/  IMAD.MOV R163, RZ, RZ, -R170 ;  /* 0x000000ffffa37224 */ /* 0x000fe200078e0aaa */
[----:B------:R-:W-:Y:S01]  /*59f0*/  MOV R177, UR4 ;  /* 0x0000000400b17c02 */ /* 0x000fe20008000f00 */
[----:B------:R-:W4:Y:S01]  /*5a00*/  LDCU UR58, c[0x0][0x370] ;  /* 0x00006e00ff3a77ac */ /* 0x000f220008000800 */
[----:B------:R-:W-:Y:S01]  /*5a10*/  VIADD R171, R171, 0x400 ;  /* 0x00000400abab7836 */ /* 0x000fe20000000000 */
[----:B------:R-:W1:Y:S01]  /*5a20*/  LDCU UR43, c[0x0][0xb0c] ;  /* 0x00016180ff2b77ac */ /* 0x000e620008000800 */
[----:B------:R-:W1:Y:S01]  /*5a30*/  LDCU UR39, c[0x0][0xb30] ;  /* 0x00016600ff2777ac */ /* 0x000e620008000800 */
[----:B------:R-:W1:Y:S01]  /*5a40*/  LDCU.64 UR56, c[0x0][0x888] ;  /* 0x00011100ff3877ac */ /* 0x000e620008000a00 */
[----:B------:R-:W1:Y:S01]  /*5a50*/  LDCU.64 UR40, c[0x0][0xb28] ;  /* 0x00016500ff2877ac */ /* 0x000e620008000a00 */
[----:B------:R-:W1:Y:S01]  /*5a60*/  LDCU.64 UR60, c[0x0][0x890] ;  /* 0x00011200ff3c77ac */ /* 0x000e620008000a00 */
[----:B------:R-:W1:Y:S01]  /*5a70*/  LDCU.128 UR52, c[0x0][0xb10] ;  /* 0x00016200ff3477ac */ /* 0x000e620008000c00 */
[----:B------:R-:W1:Y:S01]  /*5a80*/  LDCU UR47, c[0x0][0x374] ;  /* 0x00006e80ff2f77ac */ /* 0x000e620008000800 */
[----:B------:R-:W-:Y:S01]  /*5a90*/  UIADD3 UR62, UPT, UPT, UR44, 0x400, URZ ;  /* 0x000004002c3e7890 */ /* 0x000fe2000fffe0ff */
[----:B-1234-:R-:W-:-:S11]  /*5aa0*/  IMAD.IADD R69, R0, 0x1, R69 ;  /* 0x0000000100457824 */ /* 0x01efd600078e0245 */
.L_x_133:
[C---:B------:R-:W-:Y:S02]  /*5ab0*/  LEA R3, R162.reuse, UR44, 0x3 ;  /* 0x0000002ca2037c11 */ /* 0x040fe4000f8e18ff */
[----:B------:R-:W-:Y:S02]  /*5ac0*/  SHF.L.U32 R0, R167, 0x1f, RZ ;  /* 0x0000001fa7007819 */ /* 0x000fe400000006ff */
[----:B-1----:R-:W-:Y:S02]  /*5ad0*/  LEA R5, R162, UR44, 0x4 ;  /* 0x0000002ca2057c11 */ /* 0x002fe4000f8e20ff */
[----:B------:R-:W1:Y:S02]  /*5ae0*/  SYNCS.PHASECHK.TRANS64.TRYWAIT P0, [R3+URZ+0x1b0], R0 ;  /* 0x0001b000030075a7 */ /* 0x000e6400080011ff */
[----:B-1----:R-:W-:Y:S05]  /*5af0*/  @!P0 BRA `(.L_x_107) ;  /* 0x0000004800848947 */ /* 0x002fea0003800000 */
.L_x_209:
        /* <DEDUP_REMOVED lines=11> */
[----:B------:R-:W-:Y:S01]  /*5bb0*/  PLOP3.LUT P0, PT, PT, PT, UP1, 0x80, 0x8 ;  /* 0x000000000008781c */ /* 0x000fe20003f0f018 */
[----:B------:R-:W-:Y:S11]  /*5bc0*/  UP2UR UR46, UPR, URZ, 0x2 ;  /* 0x00000002ff2e7883 */ /* 0x000ff60008000000 */
[----:B------:R-:W-:Y:S01]  /*5bd0*/  @!UPT UIADD3 URZ, UPT, UPT, URZ, URZ, URZ ;  /* 0x000000fffffff290 */ /* 0x000fe2000fffe0ff */
[----:B-1----:R-:W-:Y:S02]  /*5be0*/  @P0 SHF.R.U32.HI R0, RZ, 0x10, R5 ;  /* 0x00000010ff000819 */ /* 0x002fe40000011605 */
        /* <DEDUP_REMOVED lines=12> */
[----:B------:R-:W2:Y:S01]  /*5cb0*/  LDCU UR12, c[0x0][0xb20] ;  /* 0x00016400ff0c77ac */ /* 0x000ea20008000800 */
[----:B------:R-:W-:Y:S02]  /*5cc0*/  UIMAD.WIDE.U32 UR4, UR47, UR55, URZ ;  /* 0x000000372f0472a5 */ /* 0x000fe4000f8e00ff */
[----:B------:R-:W-:Y:S02]  /*5cd0*/  UIMAD.WIDE.U32 UR6, UR58, UR52, URZ ;  /* 0x000000343a0672a5 */ /* 0x000fe4000f8e00ff */
[----:B------:R-:W-:Y:S02]  /*5ce0*/  UISETP.NE.AND UP0, UPT, UR54, 0x1, UPT ;  /* 0x000000013600788c */ /* 0x000fe4000bf05270 */
[----:B------:R-:W-:Y:S02]  /*5cf0*/  UIMAD.WIDE.U32 UR8, UR37, UR55, URZ ;  /* 0x00000037250872a5 */ /* 0x000fe4000f8e00ff */
[----:B------:R-:W-:Y:S02]  /*5d00*/  UIMAD.WIDE.U32 UR10, UR38, UR52, URZ ;  /* 0x00000034260a72a5 */ /* 0x000fe4000f8e00ff */
[----:B------:R-:W-:Y:S02]  /*5d10*/  UISETP.NE.AND UP1, UPT, UR43, 0x1, UPT ;  /* 0x000000012b00788c */ /* 0x000fe4000bf25270 */
[----:B------:R-:W-:Y:S01]  /*5d20*/  UISETP.NE.AND UP2, UPT, UR42, 0x1, UPT ;  /* 0x000000012a00788c */ /* 0x000fe2000bf45270 */
[----:B------:R-:W-:Y:S02]  /*5d30*/  UMOV UR4, UR5 ;  /* 0x0000000500047c82 */ /* 0x000fe40008000000 */
[----:B--2---:R-:W-:Y:S03]  /*5d40*/  USHF.R.U32.HI UR5, URZ, UR12, UR4 ;  /* 0x0000000cff057299 */ /* 0x004fe60008011604 */
[----:B------:R-:W-:Y:S02]  /*5d50*/  UMOV UR4, UR7 ;  /* 0x0000000700047c82 */ /* 0x000fe40008000000 */
[----:B------:R-:W-:Y:S02]  /*5d60*/  USHF.R.U32.HI UR7, URZ, UR53, UR4 ;  /* 0x00000035ff077299 */ /* 0x000fe40008011604 */
[----:B------:R-:W-:Y:S02]  /*5d70*/  USEL UR4, UR47, UR5, !UP0 ;  /* 0x000000052f047287 */ /* 0x000fe4000c000000 */
[----:B------:R-:W-:Y:S01]  /*5d80*/  USEL UR7, UR58, UR7, !UP1 ;  /* 0x000000073a077287 */ /* 0x000fe2000c800000 */
[----:B------:R-:W-:Y:S01]  /*5d90*/  UMOV UR5, UR9 ;  /* 0x0000000900057c82 */ /* 0x000fe20008000000 */
[----:B------:R-:W-:Y:S02]  /*5da0*/  UIMAD.WIDE.U32 UR8, UR4, UR40, URZ ;  /* 0x00000028040872a5 */ /* 0x000fe4000f8e00ff */
[----:B------:R-:W-:Y:S03]  /*5db0*/  USHF.R.U32.HI UR6, URZ, UR12, UR5 ;  /* 0x0000000cff067299 */ /* 0x000fe60008011605 */
[----:B------:R-:W-:Y:S01]  /*5dc0*/  UMOV UR5, UR11 ;  /* 0x0000000b00057c82 */ /* 0x000fe20008000000 */
[----:B------:R-:W-:Y:S02]  /*5dd0*/  UIMAD.WIDE.U32 UR10, UR7, UR40, URZ ;  /* 0x00000028070a72a5 */ /* 0x000fe4000f8e00ff */
[----:B------:R-:W-:Y:S02]  /*5de0*/  USHF.R.U32.HI UR12, URZ, UR53, UR5 ;  /* 0x00000035ff0c7299 */ /* 0x000fe40008011605 */
[----:B------:R-:W-:Y:S01]  /*5df0*/  USEL UR6, UR37, UR6, !UP0 ;  /* 0x0000000625067287 */ /* 0x000fe2000c000000 */
[----:B------:R-:W-:Y:S02]  /*5e00*/  UMOV UR5, UR9 ;  /* 0x0000000900057c82 */ /* 0x000fe40008000000 */
[----:B------:R-:W-:Y:S01]  /*5e10*/  UMOV UR10, UR11 ;  /* 0x0000000b000a7c82 */ /* 0x000fe20008000000 */
[----:B------:R-:W-:Y:S02]  /*5e20*/  @UP2 USHF.R.U32.HI UR4, URZ, UR41, UR5 ;  /* 0x00000029ff042299 */ /* 0x000fe40008011605 */
[----:B------:R-:W-:Y:S02]  /*5e30*/  @UP2 USHF.R.U32.HI UR7, URZ, UR41, UR10 ;  /* 0x00000029ff072299 */ /* 0x000fe4000801160a */
[----:B------:R-:W-:Y:S02]  /*5e40*/  UIMAD UR4, UR42, UR4, URZ ;  /* 0x000000042a0472a4 */ /* 0x000fe4000f8e02ff */
[----:B------:R-:W-:Y:S02]  /*5e50*/  UIMAD.WIDE.U32 UR10, UR6, UR40, URZ ;  /* 0x00000028060a72a5 */ /* 0x000fe4000f8e00ff */
[----:B------:R-:W-:Y:S02]  /*5e60*/  USEL UR5, UR38, UR12, !UP1 ;  /* 0x0000000c26057287 */ /* 0x000fe4000c800000 */
[----:B------:R-:W-:Y:S02]  /*5e70*/  UIMAD UR8, UR42, UR7, URZ ;  /* 0x000000072a0872a4 */ /* 0x000fe4000f8e02ff */
[----:B------:R-:W-:Y:S03]  /*5e80*/  UISETP.GE.AND UP0, UPT, UR6, UR4, UPT ;  /* 0x000000040600728c */ /* 0x000fe6000bf06270 */
[----:B------:R-:W-:Y:S01]  /*5e90*/  UMOV UR4, UR11 ;  /* 0x0000000b00047c82 */ /* 0x000fe20008000000 */
[----:B------:R-:W-:Y:S02]  /*5ea0*/  UISETP.GE.OR UP0, UPT, UR5, UR8, UP0 ;  /* 0x000000080500728c */ /* 0x000fe40008706670 */
[----:B------:R-:W-:Y:S02]  /*5eb0*/  USHF.R.U32.HI UR4, URZ, UR41, UR4 ;  /* 0x00000029ff047299 */ /* 0x000fe40008011604 */
[----:B------:R-:W-:Y:S02]  /*5ec0*/  UIMAD.WIDE.U32 UR8, UR5, UR40, URZ ;  /* 0x00000028050872a5 */ /* 0x000fe4000f8e00ff */
[----:B------:R-:W-:Y:S02]  /*5ed0*/  USEL UR11, UR6, UR4, !UP2 ;  /* 0x00000004060b7287 */ /* 0x000fe4000d000000 */
[----:B------:R-:W-:Y:S02]  /*5ee0*/  UIADD3 UR8, UPT, UPT, -UR5, URZ, URZ ;  /* 0x000000ff05087290 */ /* 0x000fe4000fffe1ff */
[----:B------:R-:W-:Y:S01]  /*5ef0*/  UIADD3 UR10, UPT, UPT, -UR11, URZ, URZ ;  /* 0x000000ff0b0a7290 */ /* 0x000fe2000fffe1ff */
[----:B------:R-:W-:Y:S01]  /*5f00*/  @!UP0 UMOV UR4, UR9 ;  /* 0x0000000900048c82 */ /* 0x000fe20008000000 */
[----:B------:R-:W-:Y:S02]  /*5f10*/  UIADD3 UR9, UPT, UPT, -UR6, URZ, URZ ;  /* 0x000000ff06097290 */ /* 0x000fe4000fffe1ff */
[----:B------:R-:W-:Y:S02]  /*5f20*/  @!UP0 USHF.R.U32.HI UR4, URZ, UR41, UR4 ;  /* 0x00000029ff048299 */ /* 0x000fe40008011604 */
[----:B------:R-:W-:Y:S02]  /*5f30*/  UIMAD UR10, UR42, UR10, UR6 ;  /* 0x0000000a2a0a72a4 */ /* 0x000fe4000f8e0206 */
[----:B------:R-:W-:Y:S04]  /*5f40*/  @!UP0 USEL UR4, UR5, UR4, !UP2 ;  /* 0x0000000405048287 */ /* 0x000fe8000d000000 */
[----:B------:R-:W-:Y:S02]  /*5f50*/  @!UP0 UIMAD UR10, UR7, UR10, UR4 ;  /* 0x0000000a070a82a4 */ /* 0x000fe4000f8e0204 */
[----:B------:R-:W-:Y:S02]  /*5f60*/  @!UP0 UIADD3 UR11, UPT, UPT, UR11, -UR4, URZ ;  /* 0x800000040b0b8290 */ /* 0x000fe4000fffe0ff */
[----:B------:R-:W-:Y:S02]  /*5f70*/  UIMAD UR7, UR43, UR8, UR38 ;  /* 0x000000082b0772a4 */ /* 0x000fe4000f8e0226 */
[----:B------:R-:W-:Y:S02]  /*5f80*/  @!UP0 UIMAD UR6, UR11, UR42, UR5 ;  /* 0x0000002a0b0682a4 */ /* 0x000fe4000f8e0205 */
[----:B------:R-:W-:Y:S01]  /*5f90*/  UIMAD UR4, UR54, UR9, UR37 ;  /* 0x00000009360472a4 */ /* 0x000fe2000f8e0225 */
[----:B------:R-:W-:Y:S02]  /*5fa0*/  @!UP0 UMOV UR5, UR10 ;  /* 0x0000000a00058c82 */ /* 0x000fe40008000000 */
[----:B------:R-:W-:Y:S02]  /*5fb0*/  UIMAD UR38, UR5, UR43, UR7 ;  /* 0x0000002b052672a4 */ /* 0x000fe4000f8e0207 */
[----:B------:R-:W-:Y:S11]  /*5fc0*/  UIMAD UR37, UR6, UR54, UR4 ;  /* 0x00000036062572a4 */ /* 0x000ff6000f8e0204 */
[----:B------:R-:W-:Y:S01]  /*5fd0*/  @!UPT UIADD3 URZ, UPT, UPT, URZ, URZ, URZ ;  /* 0x000000fffffff290 */ /* 0x000fe2000fffe0ff */
.L_x_108:
[----:B------:R-:W-:Y:S01]  /*5fe0*/  UISETP.NE.AND UP0, UPT, UR39, 0x1, UPT ;  /* 0x000000012700788c */ /* 0x000fe2000bf05270 */
[----:B------:R-:W-:Y:S01]  /*5ff0*/  IADD3 R162, PT, PT, R162, 0x1, RZ ;  /* 0x00000001a2a27810 */ /* 0x000fe20007ffe0ff */
[----:B------:R-:W-:Y:S02]  /*6000*/  USHF.L.U32 UR50, UR16, 0x7, URZ ;  /* 0x0000000710327899 */ /* 0x000fe400080006ff */
[----:B------:R-:W-:Y:S07]  /*6010*/  USHF.L.U32 UR49, UR20, 0x7, URZ ;  /* 0x0000000714317899 */ /* 0x000fee00080006ff */
[----:B------:R-:W2:Y:S01]  /*6020*/  @!UP0 LDCU.128 UR12, c[0x0][0xb10] ;  /* 0x00016200ff0c87ac */ /* 0x000ea20008000c00 */
[----:B------:R-:W3:Y:S01]  /*6030*/  @!UP0 LDCU UR5, c[0x0][0xb0c] ;  /* 0x00016180ff0587ac */ /* 0x000ee20008000800 */
[----:B------:R-:W4:Y:S01]  /*6040*/  @!UP0 LDCU UR10, c[0x0][0xb20] ;  /* 0x00016400ff0a87ac */ /* 0x000f220008000800 */
[----:B--2---:R-:W-:Y:S02]  /*6050*/  UIMAD.WIDE.U32 UR8, UR38, UR12, URZ ;  /* 0x0000000c260872a5 */ /* 0x004fe4000f8e00ff */
[----:B------:R-:W-:Y:S02]  /*6060*/  UIMAD.WIDE.U32 UR6, UR37, UR15, URZ ;  /* 0x0000000f250672a5 */ /* 0x000fe4000f8e00ff */
[----:B------:R-:W-:Y:S03]  /*6070*/  @!UP0 UISETP.NE.AND UP1, UPT, UR14, 0x1, UPT ;  /* 0x000000010e00888c */ /* 0x000fe6000bf25270 */
[----:B------:R-:W-:Y:S01]  /*6080*/  @!UP0 UMOV UR4, UR9 ;  /* 0x0000000900048c82 */ /* 0x000fe20008000000 */
[----:B---3--:R-:W-:Y:S02]  /*6090*/  @!UP0 UISETP.NE.AND UP2, UPT, UR5, 0x1, UPT ;  /* 0x000000010500888c */ /* 0x008fe4000bf45270 */
[----:B------:R-:W-:Y:S01]  /*60a0*/  @!UP0 USHF.R.U32.HI UR4, URZ, UR13, UR4 ;  /* 0x0000000dff048299 */ /* 0x000fe20008011604 */
[----:B------:R-:W-:Y:S02]  /*60b0*/  @!UP0 UMOV UR6, UR7 ;  /* 0x0000000700068c82 */ /* 0x000fe40008000000 */
[----:B----4-:R-:W-:Y:S02]  /*60c0*/  @!UP0 USHF.R.U32.HI UR6, URZ, UR10, UR6 ;  /* 0x0000000aff068299 */ /* 0x010fe40008011606 */
[----:B------:R-:W-:Y:S02]  /*60d0*/  @!UP0 USEL UR7, UR38, UR4, !UP2 ;  /* 0x0000000426078287 */ /* 0x000fe4000d000000 */
[----:B------:R-:W-:Y:S04]  /*60e0*/  @!UP0 USEL UR6, UR37, UR6, !UP1 ;  /* 0x0000000625068287 */ /* 0x000fe8000c800000 */
[----:B------:R-:W-:Y:S02]  /*60f0*/  @!UP0 UIADD3 UR4, UPT, UPT, -UR7, UR6, URZ ;  /* 0x0000000607048290 */ /* 0x000fe4000fffe1ff */
[----:B------:R-:W-:Y:S02]  /*6100*/  @!UP0 UIADD3 UR6, UPT, UPT, UR7, -UR6, URZ ;  /* 0x8000000607068290 */ /* 0x000fe4000fffe0ff */
[----:B------:R-:W-:Y:S02]  /*6110*/  @!UP0 UIMAD UR38, UR4, UR5, UR38 ;  /* 0x00000005042682a4 */ /* 0x000fe4000f8e0226 */
[----:B------:R-:W-:Y:S02]  /*6120*/  @!UP0 UIMAD UR37, UR6, UR14, UR37 ;  /* 0x0000000e062582a4 */ /* 0x000fe4000f8e0225 */
[----:B------:R-:W-:Y:S09]  /*6130*/  ULOP3.LUT UP0, URZ, UR62, 0x1b0, URZ, 0xc0, !UPT ;  /* 0x000001b03eff7892 */ /* 0x000ff2000f80c0ff */
[----:B------:R-:W-:Y:S05]  /*6140*/  BRA.U !UP0, `(.L_x_109) ;  /* 0x0000000108407547 */ /* 0x000fea000b800000 */
[----:B------:R-:W2:Y:S01]  /*6150*/  LDCU.64 UR8, c[0x4][0x80] ;  /* 0x01001000ff0877ac */ /* 0x000ea20008000a00 */
[----:B------:R-:W-:Y:S01]  /*6160*/  MOV R3, 0x0 ;  /* 0x0000000000037802 */ /* 0x000fe20000000f00 */
[----:B------:R-:W-:Y:S02]  /*6170*/  HFMA2 R12, -RZ, RZ, 0, 5.9604644775390625e-08 ;  /* 0x00000001ff0c7431 */ /* 0x000fe400000001ff */
[----:B------:R-:W-:Y:S02]  /*6180*/  IMAD.MOV.U32 R8, RZ, RZ, 0x70 ;  /* 0x00000070ff087424 */ /* 0x000fe400078e00ff */
[----:B------:R-:W-:Y:S01]  /*6190*/  IMAD.MOV.U32 R13, RZ, RZ, RZ ;  /* 0x000000ffff0d7224 */ /* 0x000fe200078e00ff */
[----:B------:R-:W3:Y:S01]  /*61a0*/  LDCU.64 UR6, c[0x4][0x88] ;  /* 0x01001100ff0677ac */ /* 0x000ee20008000a00 */
[----:B------:R-:W4:Y:S01]  /*61b0*/  LDC.64 R2, c[0x4][R3] ;  /* 0x0100000003027b82 */ /* 0x000f220000000a00 */
[----:B------:R-:W1:Y:S01]  /*61c0*/  LDCU.64 UR4, c[0x4][0x8] ;  /* 0x01000100ff0477ac */ /* 0x000e620008000a00 */
[----:B--2---:R-:W-:Y:S01]  /*61d0*/  MOV R5, UR9 ;  /* 0x0000000900057c02 */ /* 0x004fe20008000f00 */
[----:B------:R-:W-:Y:S01]  /*61e0*/  IMAD.U32 R4, RZ, RZ, UR8 ;  /* 0x00000008ff047e24 */ /* 0x000fe2000f8e00ff */
[----:B---3--:R-:W-:Y:S01]  /*61f0*/  MOV R7, UR7 ;  /* 0x0000000700077c02 */ /* 0x008fe20008000f00 */
[----:B------:R-:W-:Y:S01]  /*6200*/  IMAD.U32 R6, RZ, RZ, UR6 ;  /* 0x00000006ff067e24 */ /* 0x000fe2000f8e00ff */
[----:B-1----:R-:W-:Y:S01]  /*6210*/  MOV R11, UR5 ;  /* 0x00000005000b7c02 */ /* 0x002fe20008000f00 */
[----:B------:R-:W-:Y:S02]  /*6220*/  IMAD.U32 R10, RZ, RZ, UR4 ;  /* 0x00000004ff0a7e24 */ /* 0x000fe4000f8e00ff */
[----:B------:R-:W-:Y:S07]  /*6230*/  LEPC R20, `(.L_x_109) ;  /* 0x000000001014794e */ /* 0x000fee0000000000 */
[----:B----45:R-:W-:Y:S05]  /*6240*/  CALL.ABS.NOINC R2 ;  /* 0x0000000002007343 */ /* 0x030fea0003c00000 */
.L_x_109:
[----:B------:R-:W-:Y:S01]  /*6250*/  LOP3.LUT P0, RZ, R177, 0x1b0, RZ, 0xc0, !PT ;  /* 0x000001b0b1ff7812 */ /* 0x000fe2000780c0ff */
[----:B------:R-:W-:Y:S11]  /*6260*/  BSSY.RECONVERGENT B6, `(.L_x_110) ;  /* 0x0000013000067945 */ /* 0x000ff60003800200 */
[----:B------:R-:W-:Y:S01]  /*6270*/  @!UPT UIADD3 URZ, UPT, UPT, URZ, URZ, URZ ;  /* 0x000000fffffff290 */ /* 0x000fe2000fffe0ff */
[----:B------:R-:W-:Y:S05]  /*6280*/  @!P0 BRA `(.L_x_111) ;  /* 0x0000000000408947 */ /* 0x000fea0003800000 */
        /* <DEDUP_REMOVED lines=16> */
.L_x_111:
[----:B------:R-:W-:Y:S05]  /*6390*/  BSYNC.RECONVERGENT B6 ;  /* 0x0000000000067941 */ /* 0x000fea0003800200 */
.L_x_110:
[----:B------:R-:W-:Y:S01]  /*63a0*/  R2UR UR4, R161 ;  /* 0x00000000a10472ca */ /* 0x000fe200000e0000 */
[----:B------:R-:W-:Y:S01]  /*63b0*/  UISETP.NE.U32.AND UP0, UPT, UR60, URZ, UPT ;  /* 0x000000ff3c00728c */ /* 0x000fe2000bf05070 */
[----:B------:R-:W-:Y:S02]  /*63c0*/  ISETP.NE.U32.AND P4, PT, R156, RZ, PT ;  /* 0x000000ff9c00720c */ /* 0x000fe40003f85070 */
[----:B------:R-:W-:Y:S01]  /*63d0*/  ISETP.NE.U32.AND P2, PT, RZ, UR56, PT ;  /* 0x00000038ff007c0c */ /* 0x000fe2000bf45070 */
[----:B------:R-:W-:Y:S01]  /*63e0*/  UISETP.NE.AND.EX UP1, UPT, UR61, URZ, UPT, UP0 ;  /* 0x000000ff3d00728c */ /* 0x000fe2000bf25300 */
[----:B------:R-:W-:Y:S01]  /*63f0*/  ISETP.NE.AND.EX P4, PT, R157, RZ, PT, P4 ;  /* 0x000000ff9d00720c */ /* 0x000fe20003f85340 */
[----:B------:R-:W-:Y:S01]  /*6400*/  UPLOP3.LUT UP0, UPT, UPT, UPT, UPT, 0x40, 0x4 ;  /* 0x000000000004789c */ /* 0x000fe20003f0e870 */
[----:B------:R-:W-:Y:S05]  /*6410*/  ISETP.NE.AND.EX P2, PT, RZ, UR57, PT, P2 ;  /* 0x00000039ff007c0c */ /* 0x000fea000bf45320 */
[----:B------:R-:W-:Y:S06]  /*6420*/  UISETP.NE.AND UP2, UPT, UR4, URZ, UPT ;  /* 0x000000ff0400728c */ /* 0x000fec000bf45270 */
[----:B------:R-:W-:Y:S05]  /*6430*/  PLOP3.LUT P1, PT, PT, PT, UP2, 0x80, 0x8 ;  /* 0x000000000008781c */ /* 0x000fea0003f2f028 */
[----:B------:R-:W-:Y:S06]  /*6440*/  @UP2 UPLOP3.LUT UP0, UPT, UPT, UPT, UP1, 0x80, 0x8 ;  /* 0x000000000008289c */ /* 0x000fec0003f0f010 */
[----:B------:R-:W-:Y:S01]  /*6450*/  PLOP3.LUT P0, PT, PT, PT, UP0, 0x80, 0x8 ;  /* 0x000000000008781c */ /* 0x000fe20003f0f008 */
[----:B------:R-:W-:Y:S01]  /*6460*/  @!UPT UIADD3 URZ, UPT, UPT, URZ, URZ, URZ ;  /* 0x000000fffffff290 */ /* 0x000fe2000fffe0ff */
[----:B------:R-:W-:Y:S11]  /*6470*/  BRA.U !UP1, `(.L_x_112) ;  /* 0x00000001093c7547 */ /* 0x000ff6000b800000 */
[----:B------:R-:W-:Y:S01]  /*6480*/  UISETP.NE.U32.AND UP0, UPT, UR56, URZ, UPT ;  /* 0x000000ff3800728c */ /* 0x000fe2000bf05070 */
[----:B-1----:R-:W-:Y:S01]  /*6490*/  HFMA2 R0, -RZ, RZ, 0, 5.9604644775390625e-08 ;  /* 0x00000001ff007431 */ /* 0x002fe200000001ff */
[----:B------:R-:W1:Y:S01]  /*64a0*/  LDCU.64 UR8, c[0x0][0x358] ;  /* 0x00006b00ff0877ac */ /* 0x000e620008000a00 */
[----:B------:R-:W-:Y:S01]  /*64b0*/  IMAD.MOV.U32 R158, RZ, RZ, 0x1 ;  /* 0x00000001ff9e7424 */ /* 0x000fe200078e00ff */
[----:B------:R-:W-:Y:S06]  /*64c0*/  UISETP.NE.AND.EX UP0, UPT, UR57, URZ, UPT, UP0 ;  /* 0x000000ff3900728c */ /* 0x000fec000bf05300 */
[----:B------:R-:W-:Y:S05]  /*64d0*/  PLOP3.LUT P3, PT, PT, PT, UP0, 0x80, 0x8 ;  /* 0x000000000008781c */ /* 0x000fea0003f6f008 */
[----:B------:R-:W2:Y:S01]  /*64e0*/  @UP0 LDCU.64 UR4, c[0x0][0x888] ;  /* 0x00011100ff0407ac */ /* 0x000ea20008000a00 */
[----:B------:R-:W-:Y:S07]  /*64f0*/  @UP0 UIMAD UR6, UR36, UR60, URZ ;  /* 0x0000003c240602a4 */ /* 0x000fee000f8e02ff */
[----:B------:R-:W-:Y:S01]  /*6500*/  @!P3 PRMT R158, R0, 0x7610, R158 ;  /* 0x00007610009eb816 */ /* 0x000fe2000000009e */
[----:B--2---:R-:W-:Y:S06]  /*6510*/  @UP0 UIMAD.WIDE UR4, UR6, 0x4, UR4 ;  /* 0x00000004060408a5 */ /* 0x004fec000f8e0204 */
[----:B------:R-:W-:Y:S01]  /*6520*/  IMAD.U32 R2, RZ, RZ, UR4 ;  /* 0x00000004ff027e24 */ /* 0x000fe2000f8e00ff */
[----:B------:R-:W-:Y:S04]  /*6530*/  MOV R3, UR5 ;  /* 0x0000000500037c02 */ /* 0x000fe80008000f00 */
[----:B------:R-:W2:Y:S01]  /*6540*/  @!UP0 LDCU UR4, c[0x0][0x880] ;  /* 0x00011000ff0487ac */ /* 0x000ea20008000800 */
[----:B-1---5:R3:W5:Y:S02]  /*6550*/  @P3 LDG.E R73, desc[UR8][R2.64] ;  /* 0x0000000802493981 */ /* 0x022764000c1e1900 */
[----:B--23--:R-:W-:Y:S02]  /*6560*/  @!P3 IMAD.U32 R73, RZ, RZ, UR4 ;  /* 0x00000004ff49be24 */ /* 0x00cfe4000f8e00ff */
.L_x_112:
[----:B------:R-:W-:Y:S05]  /*6570*/  @!P4 BRA `(.L_x_113) ;  /* 0x000000000024c947 */ /* 0x000fea0003800000 */
[----:B------:R-:W-:Y:S01]  /*6580*/  ISETP.NE.U32.AND P3, PT, R138, RZ, PT ;  /* 0x000000ff8a00720c */ /* 0x000fe20003f65070 */
[----:B------:R-:W2:Y:S03]  /*6590*/  LDCU.64 UR4, c[0x0][0x358] ;  /* 0x00006b00ff0477ac */ /* 0x000ea60008000a00 */
[----:B------:R-:W-:Y:S11]  /*65a0*/  ISETP.NE.AND.EX P3, PT, R139, RZ, PT, P3 ;  /* 0x000000ff8b00720c */ /* 0x000ff60003f65330 */
[----:B------:R-:W-:Y:S02]  /*65b0*/  @!UPT UIADD3 URZ, UPT, UPT, URZ, URZ, URZ ;  /* 0x000000fffffff290 */ /* 0x000fe4000fffe0ff */
[----:B------:R-:W3:Y:S01]  /*65c0*/  @P3 LDC.64 R2, c[0x0][0x8a8] ;  /* 0x00022a00ff023b82 */ /* 0x000ee20000000a00 */
[----:B-1----:R-:W-:Y:S04]  /*65d0*/  @P3 IMAD R0, R156, UR36, RZ ;  /* 0x000000249c003c24 */ /* 0x002fe8000f8e02ff */
[----:B---3--:R-:W-:Y:S05]  /*65e0*/  @P3 IMAD.WIDE R2, R0, 0x4, R2 ;  /* 0x0000000400023825 */ /* 0x008fea00078e0202 */
[----:B--2--5:R2:W5:Y:S02]  /*65f0*/  @P3 LDG.E R70, desc[UR4][R2.64] ;  /* 0x0000000402463981 */ /* 0x024564000c1e1900 */
[----:B--2---:R-:W3:Y:S02]  /*6600*/  @!P3 LDC R70, c[0x0][0x8a0] ;  /* 0x00022800ff46bb82 */ /* 0x004ee40000000800 */
.L_x_113:
[----:B-----5:R-:W-:Y:S01]  /*6610*/  FSETP.NEU.AND P4, PT, R73, RZ, PT ;  /* 0x000000ff4900720b */ /* 0x020fe20003f8d000 */
[----:B------:R-:W-:Y:S01]  /*6620*/  BSSY B1, `(.L_x_114) ;  /* 0x0000047000017945 */ /* 0x000fe20003800000 */
[----:B------:R-:W-:Y:S01]  /*6630*/  SEL R7, RZ, 0xffffffff, P2 ;  /* 0xffffffffff077807 */ /* 0x000fe20001000000 */
[----:B------:R-:W-:Y:S01]  /*6640*/  IMAD.MOV.U32 R187, RZ, RZ, 0x1 ;  /* 0x00000001ffbb7424 */ /* 0x000fe200078e00ff */
[----:B------:R-:W-:Y:S01]  /*6650*/  LOP3.LUT P3, RZ, R158, 0xff, RZ, 0xc0, !PT ;  /* 0x000000ff9eff7812 */ /* 0x000fe2000786c0ff */
[----:B------:R-:W-:Y:S01]  /*6660*/  IMAD R71, R68, 0x80, R69 ;  /* 0x0000008044477824 */ /* 0x000fe200078e0245 */
[----:B-1----:R-:W-:Y:S02]  /*6670*/  @P1 SEL R0, RZ, 0xffffffff, P4 ;  /* 0xffffffffff001807 */ /* 0x002fe40002000000 */
[----:B------:R-:W-:Y:S02]  /*6680*/  CS2R R154, SRZ ;  /* 0x00000000009a7805 */ /* 0x000fe4000001ff00 */
[----:B------:R-:W-:Y:S02]  /*6690*/  LEA R3, R166, UR44, 0x3 ;  /* 0x0000002ca6037c11 */ /* 0x000fe4000f8e18ff */
[----:B------:R-:W-:Y:S02]  /*66a0*/  CS2R R152, SRZ ;  /* 0x0000000000987805 */ /* 0x000fe4000001ff00 */
[----:B------:R-:W-:Y:S02]  /*66b0*/  @P0 SEL R0, R7, R0, !P3 ;  /* 0x0000000007000207 */ /* 0x000fe40005800000 */
[----:B------:R-:W-:Y:S02]  /*66c0*/  CS2R R150, SRZ ;  /* 0x0000000000967805 */ /* 0x000fe4000001ff00 */
[----:B------:R-:W-:Y:S02]  /*66d0*/  LEA R186, R68, UR44, 0x3 ;  /* 0x0000002c44ba7c11 */ /* 0x000fe4000f8e18ff */
[----:B------:R-:W-:Y:S02]  /*66e0*/  CS2R R148, SRZ ;  /* 0x0000000000947805 */ /* 0x000fe4000001ff00 */
[----:B------:R-:W-:Y:S02]  /*66f0*/  @P1 LOP3.LUT R0, R0, 0x1, RZ, 0xc0, !PT ;  /* 0x0000000100001812 */ /* 0x000fe400078ec0ff */
[----:B------:R-:W-:Y:S02]  /*6700*/  CS2R R146, SRZ ;  /* 0x0000000000927805 */ /* 0x000fe4000001ff00 */
[----:B------:R-:W-:Y:S02]  /*6710*/  SHF.L.U32 R5, R168, 0x1f, RZ ;  /* 0x0000001fa8057819 */ /* 0x000fe400000006ff */
[----:B------:R-:W-:Y:S02]  /*6720*/  CS2R R144, SRZ ;  /* 0x0000000000907805 */ /* 0x000fe4000001ff00 */
[----:B------:R-:W-:Y:S02]  /*6730*/  ISETP.NE.U32.OR P6, PT, R0, 0x1, !P1 ;  /* 0x000000010000780c */ /* 0x000fe40004fc5470 */
[----:B------:R-:W-:Y:S02]  /*6740*/  CS2R R142, SRZ ;  /* 0x00000000008e7805 */ /* 0x000fe4000001ff00 */
[----:B------:R-:W-:Y:S02]  /*6750*/  PLOP3.LUT P2, PT, PT, PT, UP1, 0x80, 0x8 ;  /* 0x000000000008781c */ /* 0x000fe40003f4f018 */
[----:B------:R-:W-:Y:S02]  /*6760*/  CS2R R140, SRZ ;  /* 0x00000000008c7805 */ /* 0x000fe4000001ff00 */
[----:B------:R-:W-:Y:S02]  /*6770*/  SEL R0, RZ, 0xffffffff, P4 ;  /* 0xffffffffff007807 */ /* 0x000fe40002000000 */
[----:B------:R-:W-:Y:S03]  /*6780*/  P2R R172, PR, RZ, 0x40 ;  /* 0x00000040ffac7803 */ /* 0x000fe60000000000 */
[----:B------:R-:W-:Y:S04]  /*6790*/  @P6 SHF.L.U32 R2, R165, 0x1f, RZ ;  /* 0x0000001fa5026819 */ /* 0x000fe800000006ff */
[----:B------:R-:W-:Y:S01]  /*67a0*/  @P2 SEL R0, R7, R0, !P3 ;  /* 0x0000000007002207 */ /* 0x000fe20005800000 */
[----:B------:R-:W1:Y:S03]  /*67b0*/  @P6 SYNCS.PHASECHK.TRANS64.TRYWAIT P1, [R3+URZ+0x180], R2 ;  /* 0x00018002030065a7 */ /* 0x000e6600080211ff */
[----:B------:R-:W-:Y:S04]  /*67c0*/  LOP3.LUT R0, R0, 0x1, RZ, 0xc0, !PT ;  /* 0x0000000100007812 */ /* 0x000fe800078ec0ff */
[----:B------:R-:W-:Y:S04]  /*67d0*/  ISETP.NE.U32.AND P5, PT, R0, 0x1, PT ;  /* 0x000000010000780c */ /* 0x000fe80003fa5070 */
[----:B------:R-:W-:Y:S01]  /*67e0*/  P2R R192, PR, RZ, 0x20 ;  /* 0x00000020ffc07803 */ /* 0x000fe20000000000 */
[----:B------:R2:W4:Y:S01]  /*67f0*/  SYNCS.PHASECHK.TRANS64.TRYWAIT P0, [R186+URZ+0x1d0], R5 ;  /* 0x0001d005ba0075a7 */ /* 0x00052200080011ff */
[----:B-1----:R-:W-:Y:S01]  /*6800*/  @P6 SEL R187, RZ, 0x1, !P1 ;  /* 0x00000001ffbb6807 */ /* 0x002fe20004800000 */
[----:B--2---:R-:W-:Y:S06]  /*6810*/  @!P6 BRA `(.L_x_115) ;  /* 0x00000000009ce947 */ /* 0x004fec0003800000 */
[----:B------:R-:W-:Y:S01]  /*6820*/  @P5 IMAD R7, R166, 0x2000, R171 ;  /* 0x00002000a6075824 */ /* 0x000fe200078e02ab */
[----:B------:R-:W-:Y:S01]  /*6830*/  ISETP.NE.AND P1, PT, R187, RZ, PT ;  /* 0x000000ffbb00720c */ /* 0x000fe20003f25270 */
[----:B------:R-:W-:Y:S01]  /*6840*/  BSSY B0, `(.L_x_116) ;  /* 0x0000010000007945 */ /* 0x000fe20003800000 */
[----:B------:R-:W-:Y:S01]  /*6850*/  CS2R R142, SRZ ;  /* 0x00000000008e7805 */ /* 0x000fe2000001ff00 */
[--C-:B------:R-:W-:Y:S01]  /*6860*/  @P5 IMAD R6, R176, -0x10, R7.reuse ;  /* 0xfffffff0b0065824 */ /* 0x100fe200078e0207 */
[----:B------:R-:W-:Y:S01]  /*6870*/  CS2R R140, SRZ ;  /* 0x00000000008c7805 */ /* 0x000fe2000001ff00 */
[----:B------:R-:W-:Y:S01]  /*6880*/  @P5 IMAD R4, R170, -0x10, R7 ;  /* 0xfffffff0aa045824 */ /* 0x000fe200078e0207 */
[----:B------:R-:W-:Y:S01]  /*6890*/  CS2R R150, SRZ ;  /* 0x0000000000967805 */ /* 0x000fe2000001ff00 */
[----:B------:R-:W-:Y:S01]  /*68a0*/  @P5 IMAD R2, R169, 0x10, R6 ;  /* 0x00000010a9025824 */ /* 0x000fe200078e0206 */
[----:B------:R-:W-:Y:S02]  /*68b0*/  CS2R R148, SRZ ;  /* 0x0000000000947805 */ /* 0x000fe4000001ff00 */
[----:B------:R-:W-:Y:S02]  /*68c0*/  CS2R R146, SRZ ;  /* 0x0000000000927805 */ /* 0x000fe4000001ff00 */
[----:B------:R-:W-:Y:S02]  /*68d0*/  CS2R R144, SRZ ;  /* 0x0000000000907805 */ /* 0x000fe4000001ff00 */
[----:B------:R-:W-:Y:S02]  /*68e0*/  CS2R R154, SRZ ;  /* 0x00000000009a7805 */ /* 0x000fe4000001ff00 */
[----:B------:R-:W-:Y:S01]  /*68f0*/  CS2R R152, SRZ ;  /* 0x0000000000987805 */ /* 0x000fe2000001ff00 */
[----:B------:R-:W-:Y:S06]  /*6900*/  @P1 BRA `(.L_x_117) ;  /* 0x00000000000c1947 */ /* 0x000fec0003800000 */
[----:B------:R-:W-:Y:S04]  /*6910*/  SHF.L.U32 R0, R165, 0x1f, RZ ;  /* 0x0000001fa5007819 */ /* 0x000fe800000006ff */
[----:B------:R-:W1:Y:S02]  /*6920*/  SYNCS.PHASECHK.TRANS64.TRYWAIT P1, [R3+URZ+0x180], R0 ;  /* 0x00018000030075a7 */ /* 0x000e6400080211ff */
[----:B-1----:R-:W-:Y:S05]  /*6930*/  @!P1 BRA `(.L_x_118) ;  /* 0x0000003c00089947 */ /* 0x002fea0003800000 */
.L_x_117:
[----:B------:R-:W-:Y:S05]  /*6940*/  BSYNC B0 ;  /* 0x0000000000007941 */ /* 0x000fea0003800000 */
.L_x_116:
[----:B------:R-:W-:Y:S01]  /*6950*/  ISETP.NE.AND P1, PT, R192, RZ, PT ;  /* 0x000000ffc000720c */ /* 0x000fe20003f25270 */
[----:B-1----:R-:W-:Y:S02]  /*6960*/  VIADD R3, R3, 0x190 ;  /* 0x0000019003037836 */ /* 0x002fe40000000000 */
[----:B------:R-:W-:Y:S02]  /*6970*/  IMAD.U32 R0, RZ, RZ, UR45 ;  /* 0x0000002dff007e24 */ /* 0x000fe4000f8e00ff */
[----:B------:R-:W-:Y:S03]  /*6980*/  VIADD R166, R166, 0x1 ;  /* 0x00000001a6a67836 */ /* 0x000fe60000000000 */
[----:B------:R-:W-:Y:S05]  /*6990*/  PRMT R0, R0, 0x654, R3 ;  /* 0x0000065400007816 */ /* 0x000fea0000000003 */
[----:B------:R1:W2:Y:S04]  /*69a0*/  @P1 LDS.128 R140, [R7] ;  /* 0x00000000078c1984 */ /* 0x0002a80000000c00 */
[----:B------:R1:W1:Y:S04]  /*69b0*/  @P1 LDS.128 R148, [R4+0x20] ;  /* 0x0000200004941984 */ /* 0x0002680000000c00 */
[----:B------:R1:W1:Y:S04]  /*69c0*/  @P1 LDS.128 R144, [R6+0x10] ;  /* 0x0000100006901984 */ /* 0x0002680000000c00 */
[----:B------:R1:W1:Y:S01]  /*69d0*/  @P1 LDS.128 R152, [R2+0x10] ;  /* 0x0000100002981984 */ /* 0x0002620000000c00 */
[C---:B------:R-:W-:Y:S01]  /*69e0*/  ISETP.NE.AND P1, PT, R166.reuse, 0x2, PT ;  /* 0x00000002a600780c */ /* 0x040fe20003f25270 */
[----:B------:R-:W-:Y:S01]  /*69f0*/  @!PT LDS RZ, [RZ] ;  /* 0x00000000fffff984 */ /* 0x000fe20000000800 */
[----:B------:R-:W-:Y:S01]  /*6a00*/  @!PT LDS RZ, [RZ] ;  /* 0x00000000fffff984 */ /* 0x000fe20000000800 */
[----:B------:R-:W-:Y:S01]  /*6a10*/  @!PT LDS RZ, [RZ] ;  /* 0x00000000fffff984 */ /* 0x000fe20000000800 */
[----:B------:R-:W-:Y:S01]  /*6a20*/  @!PT LDS RZ, [RZ] ;  /* 0x00000000fffff984 */ /* 0x000fe20000000800 */
[----:B------:R5:W-:Y:S06]  /*6a30*/  MEMBAR.ALL.CTA ;  /* 0x0000000000007992 */ /* 0x000bec0000008000 */
[----:B-----5:R-:W5:Y:S01]  /*6a40*/  FENCE.VIEW.ASYNC.S ;  /* 0x00000000000073c6 */ /* 0x020f620000000000 */
[----:B------:R-:W-:Y:S01]  /*6a50*/  SEL R166, R166, RZ, P1 ;  /* 0x000000ffa6a67207 */ /* 0x000fe20000800000 */
[----:B-----5:R5:W-:Y:S02]  /*6a60*/  SYNCS.ARRIVE.TRANS64.RED.A1T0 RZ, [R0+URZ], RZ ;  /* 0x000000ff00ff79a7 */ /* 0x020be400081004ff */
[----:B-----5:R-:W-:Y:S04]  /*6a70*/  SEL R0, RZ, 0x1, P1 ;  /* 0x00000001ff007807 */ /* 0x020fe80000800000 */
[----:B--2---:R-:W-:Y:S02]  /*6a80*/  LOP3.LUT R165, R165, R0, RZ, 0x3c, !PT ;  /* 0x00000000a5a57212 */ /* 0x004fe400078e3cff */
.L_x_115:
[----:B------:R-:W-:Y:S05]  /*6a90*/  BSYNC B1 ;  /* 0x0000000000017941 */ /* 0x000fea0003800000 */
.L_x_114:
[----:B------:R-:W-:Y:S04]  /*6aa0*/  SHF.R.U32.HI R0, RZ, 0x15, R71 ;  /* 0x00000015ff007819 */ /* 0x000fe80000011647 */
[----:B------:R-:W-:Y:S01]  /*6ab0*/  LOP3.LUT P1, RZ, R0, 0x3, R159, 0x48, !PT ;  /* 0x0000000300ff7812 */ /* 0x000fe2000782489f */
[----:B------:R-:W-:Y:S01]  /*6ac0*/  @!UPT UIADD3 URZ, UPT, UPT, URZ, URZ, URZ ;  /* 0x000000fffffff290 */ /* 0x000fe2000fffe0ff */
[----:B----4-:R-:W-:Y:S11]  /*6ad0*/  @P0 BRA `(.L_x_119) ;  /* 0x0000000000080947 */ /* 0x010ff60003800000 */
[----:B------:R-:W2:Y:S02]  /*6ae0*/  SYNCS.PHASECHK.TRANS64.TRYWAIT P0, [R186+URZ+0x1d0], R5 ;  /* 0x0001d005ba0075a7 */ /* 0x000ea400080011ff */
[----:B--2---:R-:W-:Y:S05]  /*6af0*/  @!P0 BRA `(.L_x_120) ;  /* 0x0000003800ac8947 */ /* 0x004fea0003800000 */
.L_x_119:
[----:B------:R-:W-:Y:S04]  /*6b00*/  BSSY.RECONVERGENT B6, `(.L_x_121) ;  /* 0x0000012000067945 */ /* 0x000fe80003800200 */
[----:B------:R-:W-:Y:S05]  /*6b10*/  @!P1 BRA `(.L_x_122) ;  /* 0x0000000000409947 */ /* 0x000fea0003800000 */
[----:B------:R-:W2:Y:S01]  /*6b20*/  LDCU.64 UR8, c[0x4][0x70] ;  /* 0x01000e00ff0877ac */ /* 0x000ea20008000a00 */
[----:B------:R-:W-:Y:S01]  /*6b30*/  MOV R3, 0x0 ;  /* 0x0000000000037802 */ /* 0x000fe20000000f00 */
[----:B------:R-:W-:Y:S02]  /*6b40*/  HFMA2 R12, -RZ, RZ, 0, 5.9604644775390625e-08 ;  /* 0x00000001ff0c7431 */ /* 0x000fe400000001ff */
[----:B------:R-:W-:Y:S02]  /*6b50*/  IMAD.MOV.U32 R8, RZ, RZ, 0x192 ;  /* 0x00000192ff087424 */ /* 0x000fe400078e00ff */
[----:B------:R-:W-:Y:S01]  /*6b60*/  IMAD.MOV.U32 R13, RZ, RZ, RZ ;  /* 0x000000ffff0d7224 */ /* 0x000fe200078e00ff */
[----:B------:R-:W4:Y:S01]  /*6b70*/  LDCU.64 UR6, c[0x4][0x78] ;  /* 0x01000f00ff0677ac */ /* 0x000f220008000a00 */
[----:B-1----:R-:W1:Y:S01]  /*6b80*/  LDC.64 R2, c[0x4][R3] ;  /* 0x0100000003027b82 */ /* 0x002e620000000a00 */
[----:B------:R-:W5:Y:S01]  /*6b90*/  LDCU.64 UR4, c[0x4][0x10] ;  /* 0x01000200ff0477ac */ /* 0x000f620008000a00 */
[----:B--2---:R-:W-:Y:S01]  /*6ba0*/  MOV R5, UR9 ;  /* 0x0000000900057c02 */ /* 0x004fe20008000f00 */
[----:B------:R-:W-:Y:S01]  /*6bb0*/  IMAD.U32 R4, RZ, RZ, UR8 ;  /* 0x00000008ff047e24 */ /* 0x000fe2000f8e00ff */
[----:B----4-:R-:W-:Y:S01]  /*6bc0*/  MOV R7, UR7 ;  /* 0x0000000700077c02 */ /* 0x010fe20008000f00 */
[----:B------:R-:W-:Y:S01]  /*6bd0*/  IMAD.U32 R6, RZ, RZ, UR6 ;  /* 0x00000006ff067e24 */ /* 0x000fe2000f8e00ff */
[----:B-----5:R-:W-:Y:S01]  /*6be0*/  MOV R11, UR5 ;  /* 0x00000005000b7c02 */ /* 0x020fe20008000f00 */
[----:B------:R-:W-:Y:S02]  /*6bf0*/  IMAD.U32 R10, RZ, RZ, UR4 ;  /* 0x00000004ff0a7e24 */ /* 0x000fe4000f8e00ff */
[----:B------:R-:W-:Y:S07]  /*6c00*/  LEPC R20, `(.L_x_122) ;  /* 0x000000001014794e */ /* 0x000fee0000000000 */
[----:B-1-3--:R-:W-:Y:S05]  /*6c10*/  CALL.ABS.NOINC R2 ;  /* 0x0000000002007343 */ /* 0x00afea0003c00000 */
.L_x_122:
[----:B------:R-:W-:Y:S05]  /*6c20*/  BSYNC.RECONVERGENT B6 ;  /* 0x0000000000067941 */ /* 0x000fea0003800200 */
.L_x_121:
[-C--:B------:R-:W-:Y:S01]  /*6c30*/  F2FP.F16.E5M2.UNPACK_B R74, R140.reuse ;  /* 0x0000008cff4a723e */ /* 0x080fe200020004ff */
[----:B------:R-:W-:Y:S05]  /*6c40*/  WARPSYNC.ALL ;  /* 0x0000000000007948 */ /* 0x000fea0003800000 */
[----:B------:R-:W-:Y:S01]  /*6c50*/  R2UR UR4, R71 ;  /* 0x00000000470472ca */ /* 0x000fe200000e0000 */
[--C-:B------:R-:W-:Y:S01]  /*6c60*/  HADD2.F32 R72, -RZ, R74.reuse.H0_H0 ;  /* 0x2000004aff487230 */ /* 0x100fe20000004100 */
[----:B------:R-:W-:Y:S01]  /*6c70*/  F2FP.F16.E5M2.UNPACK_B R76, R140.H1 ;  /* 0x0000008cff4c723e */ /* 0x000fe200030004ff */
[----:B------:R-:W-:Y:S01]  /*6c80*/  HADD2.F32 R75, -RZ, R74.H1_H1 ;  /* 0x3000004aff4b7230 */ /* 0x000fe20000004100 */
[-C--:B------:R-:W-:Y:S01]  /*6c90*/  F2FP.F16.E5M2.UNPACK_B R78, R141.reuse ;  /* 0x0000008dff4e723e */ /* 0x080fe200020004ff */
[----:B------:R-:W-:Y:S01]  /*6ca0*/  BSSY.RECONVERGENT B0, `(.L_x_123) ;  /* 0x000011d000007945 */ /* 0x000fe20003800200 */
[----:B------:R-:W-:Y:S01]  /*6cb0*/  F2FP.F16.E5M2.UNPACK_B R80, R141.H1 ;  /* 0x0000008dff50723e */ /* 0x000fe200030004ff */
[----:B------:R-:W-:Y:S01]  /*6cc0*/  HADD2.F32 R74, -RZ, R76.H0_H0 ;  /* 0x2000004cff4a7230 */ /* 0x000fe20000004100 */
[-C--:B------:R-:W-:Y:S01]  /*6cd0*/  F2FP.F16.E5M2.UNPACK_B R82, R142.reuse ;  /* 0x0000008eff52723e */ /* 0x080fe200020004ff */
[--C-:B------:R-:W-:Y:S01]  /*6ce0*/  HADD2.F32 R77, -RZ, R78.reuse.H0_H0 ;  /* 0x2000004eff4d7230 */ /* 0x100fe20000004100 */
[----:B------:R-:W-:Y:S01]  /*6cf0*/  F2FP.F16.E5M2.UNPACK_B R84, R142.H1 ;  /* 0x0000008eff54723e */ /* 0x000fe200030004ff */
[----:B------:R-:W-:Y:S01]  /*6d00*/  HADD2.F32 R78, -RZ, R78.H1_H1 ;  /* 0x3000004eff4e7230 */ /* 0x000fe20000004100 */
[-C--:B------:R-:W-:Y:S01]  /*6d10*/  F2FP.F16.E5M2.UNPACK_B R86, R143.reuse ;  /* 0x0000008fff56723e */ /* 0x080fe200020004ff */
[----:B-12---:R-:W3:Y:S01]  /*6d20*/  LDTM.x64 R4, tmem[UR4] ;  /* 0x00000004000479ee */ /* 0x006ee20008340000 */
[----:B------:R-:W-:Y:S01]  /*6d30*/  F2FP.F16.E5M2.UNPACK_B R88, R143.H1 ;  /* 0x0000008fff58723e */ /* 0x000fe200030004ff */
[----:B------:R-:W-:Y:S01]  /*6d40*/  HADD2.F32 R76, -RZ, R76.H1_H1 ;  /* 0x3000004cff4c7230 */ /* 0x000fe20000004100 */
[-C--:B------:R-:W-:Y:S01]  /*6d50*/  F2FP.F16.E5M2.UNPACK_B R90, R144.reuse ;  /* 0x00000090ff5a723e */ /* 0x080fe200020004ff */
[----:B------:R-:W-:Y:S01]  /*6d60*/  HADD2.F32 R79, -RZ, R80.H0_H0 ;  /* 0x20000050ff4f7230 */ /* 0x000fe20000004100 */
[----:B------:R-:W-:Y:S01]  /*6d70*/  F2FP.F16.E5M2.UNPACK_B R92, R144.H1 ;  /* 0x00000090ff5c723e */ /* 0x000fe200030004ff */
[--C-:B------:R-:W-:Y:S01]  /*6d80*/  HADD2.F32 R81, -RZ, R82.reuse.H0_H0 ;  /* 0x20000052ff517230 */ /* 0x100fe20000004100 */
[----:B------:R-:W-:Y:S01]  /*6d90*/  ISETP.NE.AND P6, PT, R172, RZ, PT ;  /* 0x000000ffac00720c */ /* 0x000fe20003fc5270 */
[----:B------:R-:W-:Y:S01]  /*6da0*/  HADD2.F32 R82, -RZ, R82.H1_H1 ;  /* 0x30000052ff527230 */ /* 0x000fe20000004100 */
[----:B------:R-:W-:Y:S01]  /*6db0*/  SHF.L.U32 R194, R164, 0x4, RZ ;  /* 0x00000004a4c27819 */ /* 0x000fe200000006ff */
[--C-:B------:R-:W-:Y:S01]  /*6dc0*/  HADD2.F32 R85, -RZ, R86.reuse.H0_H0 ;  /* 0x20000056ff557230 */ /* 0x100fe20000004100 */
[----:B------:R-:W-:Y:S01]  /*6dd0*/  SHF.L.U32 R202, R163, 0x4, RZ ;  /* 0x00000004a3ca7819 */ /* 0x000fe200000006ff */
[----:B------:R-:W-:Y:S01]  /*6de0*/  HADD2.F32 R86, -RZ, R86.H1_H1 ;  /* 0x30000056ff567230 */ /* 0x000fe20000004100 */
[C---:B------:R-:W-:Y:S01]  /*6df0*/  IADD3 R179, PT, PT, R171.reuse, R194, RZ ;  /* 0x000000c2abb37210 */ /* 0x040fe20007ffe0ff */
[--C-:B------:R-:W-:Y:S01]  /*6e00*/  HADD2.F32 R89, -RZ, R90.reuse.H0_H0 ;  /* 0x2000005aff597230 */ /* 0x100fe20000004100 */
[----:B------:R-:W-:Y:S01]  /*6e10*/  IADD3 R185, PT, PT, R171, R202, RZ ;  /* 0x000000caabb97210 */ /* 0x000fe20007ffe0ff */
[----:B------:R-:W-:Y:S01]  /*6e20*/  HADD2.F32 R90, -RZ, R90.H1_H1 ;  /* 0x3000005aff5a7230 */ /* 0x000fe20000004100 */
[----:B------:R-:W-:Y:S01]  /*6e30*/  SHF.L.U32 R200, R169, 0x4, RZ ;  /* 0x00000004a9c87819 */ /* 0x000fe200000006ff */
[----:B------:R-:W-:Y:S01]  /*6e40*/  HADD2.F32 R80, -RZ, R80.H1_H1 ;  /* 0x30000050ff507230 */ /* 0x000fe20000004100 */
[----:B------:R-:W-:Y:S01]  /*6e50*/  F2FP.F16.E5M2.UNPACK_B R94, R145 ;  /* 0x00000091ff5e723e */ /* 0x000fe200020004ff */
[--C-:B------:R-:W-:Y:S01]  /*6e60*/  HADD2.F32 R83, -RZ, R84.reuse.H0_H0 ;  /* 0x20000054ff537230 */ /* 0x100fe20000004100 */
[----:B------:R-:W-:Y:S01]  /*6e70*/  IADD3 R184, PT, PT, R200, R179, RZ ;  /* 0x000000b3c8b87210 */ /* 0x000fe20007ffe0ff */
[----:B------:R-:W-:Y:S01]  /*6e80*/  HADD2.F32 R84, -RZ, R84.H1_H1 ;  /* 0x30000054ff547230 */ /* 0x000fe20000004100 */
[----:B------:R-:W-:Y:S01]  /*6e90*/  F2FP.F16.E5M2.UNPACK_B R98, R146 ;  /* 0x00000092ff62723e */ /* 0x000fe200020004ff */
[C---:B---3--:R-:W-:Y:S01]  /*6ea0*/  FMUL R0, R70.reuse, R4 ;  /* 0x0000000446007220 */ /* 0x048fe20000400000 */
[C---:B------:R-:W-:Y:S01]  /*6eb0*/  FMUL R2, R70.reuse, R5 ;  /* 0x0000000546027220 */ /* 0x040fe20000400000 */
[C---:B------:R-:W-:Y:S01]  /*6ec0*/  FMUL R4, R70.reuse, R8 ;  /* 0x0000000846047220 */ /* 0x040fe20000400000 */
[C---:B------:R-:W-:Y:S01]  /*6ed0*/  FMUL R5, R70.reuse, R9 ;  /* 0x0000000946057220 */ /* 0x040fe20000400000 */
[C---:B------:R-:W-:Y:S01]  /*6ee0*/  FFMA R0, R73.reuse, R72, R0 ;  /* 0x0000004849007223 */ /* 0x040fe20000000000 */
[C---:B------:R-:W-:Y:S01]  /*6ef0*/  FFMA R2, R73.reuse, R75, R2 ;  /* 0x0000004b49027223 */ /* 0x040fe20000000002 */
[C---:B------:R-:W-:Y:S01]  /*6f00*/  FMUL R8, R70.reuse, R12 ;  /* 0x0000000c46087220 */ /* 0x040fe20000400000 */
[C---:B------:R-:W-:Y:S01]  /*6f10*/  FMUL R9, R70.reuse, R13 ;  /* 0x0000000d46097220 */ /* 0x040fe20000400000 */
[C---:B------:R-:W-:Y:S01]  /*6f20*/  FMUL R12, R70.reuse, R16 ;  /* 0x00000010460c7220 */ /* 0x040fe20000400000 */
[C---:B------:R-:W-:Y:S01]  /*6f30*/  FMUL R13, R70.reuse, R17 ;  /* 0x00000011460d7220 */ /* 0x040fe20000400000 */
[C---:B------:R-:W-:Y:S01]  /*6f40*/  FMUL R16, R70.reuse, R20 ;  /* 0x0000001446107220 */ /* 0x040fe20000400000 */
[C---:B------:R-:W-:Y:S01]  /*6f50*/  FMUL R17, R70.reuse, R21 ;  /* 0x0000001546117220 */ /* 0x040fe20000400000 */
[--C-:B------:R-:W-:Y:S02]  /*6f60*/  HADD2.F32 R93, -RZ, R94.reuse.H0_H0 ;  /* 0x2000005eff5d7230 */ /* 0x100fe40000004100 */
[C---:B------:R-:W-:Y:S01]  /*6f70*/  FMUL R20, R70.reuse, R24 ;  /* 0x0000001846147220 */ /* 0x040fe20000400000 */
[----:B------:R-:W-:Y:S02]  /*6f80*/  HADD2.F32 R94, -RZ, R94.H1_H1 ;  /* 0x3000005eff5e7230 */ /* 0x000fe40000004100 */
[C---:B------:R-:W-:Y:S01]  /*6f90*/  FMUL R21, R70.reuse, R25 ;  /* 0x0000001946157220 */ /* 0x040fe20000400000 */
[--C-:B------:R-:W-:Y:S02]  /*6fa0*/  HADD2.F32 R97, -RZ, R98.reuse.H0_H0 ;  /* 0x20000062ff617230 */ /* 0x100fe40000004100 */
[C---:B------:R-:W-:Y:S01]  /*6fb0*/  FMUL R24, R70.reuse, R28 ;  /* 0x0000001c46187220 */ /* 0x040fe20000400000 */
[----:B------:R-:W-:Y:S02]  /*6fc0*/  HADD2.F32 R98, -RZ, R98.H1_H1 ;  /* 0x30000062ff627230 */ /* 0x000fe40000004100 */
[C---:B------:R-:W-:Y:S01]  /*6fd0*/  FMUL R25, R70.reuse, R29 ;  /* 0x0000001d46197220 */ /* 0x040fe20000400000 */
[C---:B------:R-:W-:Y:S01]  /*6fe0*/  FMUL R28, R70.reuse, R32 ;  /* 0x00000020461c7220 */ /* 0x040fe20000400000 */
[C---:B------:R-:W-:Y:S01]  /*6ff0*/  FMUL R29, R70.reuse, R33 ;  /* 0x00000021461d7220 */ /* 0x040fe20000400000 */
[C---:B------:R-:W-:Y:S01]  /*7000*/  FMUL R32, R70.reuse, R36 ;  /* 0x0000002446207220 */ /* 0x040fe20000400000 */
[----:B------:R-:W-:Y:S01]  /*7010*/  F2FP.F16.E5M2.UNPACK_B R96, R145.H1 ;  /* 0x00000091ff60723e */ /* 0x000fe200030004ff */
[C---:B------:R-:W-:Y:S01]  /*7020*/  FMUL R33, R70.reuse, R37 ;  /* 0x0000002546217220 */ /* 0x040fe20000400000 */
[C---:B------:R-:W-:Y:S01]  /*7030*/  FMUL R36, R70.reuse, R40 ;  /* 0x0000002846247220 */ /* 0x040fe20000400000 */
[----:B------:R-:W-:Y:S01]  /*7040*/  F2FP.F16.E5M2.UNPACK_B R100, R146.H1 ;  /* 0x00000092ff64723e */ /* 0x000fe200030004ff */
[C---:B------:R-:W-:Y:S01]  /*7050*/  FMUL R37, R70.reuse, R41 ;  /* 0x0000002946257220 */ /* 0x040fe20000400000 */
[C---:B------:R-:W-:Y:S01]  /*7060*/  FMUL R40, R70.reuse, R44 ;  /* 0x0000002c46287220 */ /* 0x040fe20000400000 */
[----:B------:R-:W-:Y:S01]  /*7070*/  F2FP.F16.E5M2.UNPACK_B R102, R147 ;  /* 0x00000093ff66723e */ /* 0x000fe200020004ff */
[C---:B------:R-:W-:Y:S01]  /*7080*/  FMUL R41, R70.reuse, R45 ;  /* 0x0000002d46297220 */ /* 0x040fe20000400000 */
[C---:B------:R-:W-:Y:S01]  /*7090*/  FMUL R44, R70.reuse, R48 ;  /* 0x00000030462c7220 */ /* 0x040fe20000400000 */
[----:B------:R-:W-:Y:S01]  /*70a0*/  F2FP.F16.E5M2.UNPACK_B R104, R147.H1 ;  /* 0x00000093ff68723e */ /* 0x000fe200030004ff */
[C---:B------:R-:W-:Y:S01]  /*70b0*/  FMUL R45, R70.reuse, R49 ;  /* 0x00000031462d7220 */ /* 0x040fe20000400000 */
[--C-:B------:R-:W-:Y:S02]  /*70c0*/  HADD2.F32 R101, -RZ, R102.reuse.H0_H0 ;  /* 0x20000066ff657230 */ /* 0x100fe40000004100 */
[C---:B------:R-:W-:Y:S01]  /*70d0*/  FMUL R48, R70.reuse, R52 ;  /* 0x0000003446307220 */ /* 0x040fe20000400000 */
[----:B------:R-:W-:Y:S01]  /*70e0*/  F2FP.F16.E5M2.UNPACK_B R106, R148 ;  /* 0x00000094ff6a723e */ /* 0x000fe200020004ff */
[----:B------:R-:W-:Y:S02]  /*70f0*/  HADD2.F32 R102, -RZ, R102.H1_H1 ;  /* 0x30000066ff667230 */ /* 0x000fe40000004100 */
[C---:B------:R-:W-:Y:S01]  /*7100*/  FMUL R49, R70.reuse, R53 ;  /* 0x0000003546317220 */ /* 0x040fe20000400000 */
[C---:B------:R-:W-:Y:S01]  /*7110*/  FMUL R52, R70.reuse, R56 ;  /* 0x0000003846347220 */ /* 0x040fe20000400000 */
[----:B------:R-:W-:Y:S01]  /*7120*/  F2FP.F16.E5M2.UNPACK_B R108, R148.H1 ;  /* 0x00000094ff6c723e */ /* 0x000fe200030004ff */
[--C-:B------:R-:W-:Y:S02]  /*7130*/  HADD2.F32 R105, -RZ, R106.reuse.H0_H0 ;  /* 0x2000006aff697230 */ /* 0x100fe40000004100 */
[C---:B------:R-:W-:Y:S01]  /*7140*/  FMUL R53, R70.reuse, R57 ;  /* 0x0000003946357220 */ /* 0x040fe20000400000 */
[----:B------:R-:W-:Y:S02]  /*7150*/  HADD2.F32 R106, -RZ, R106.H1_H1 ;  /* 0x3000006aff6a7230 */ /* 0x000fe40000004100 */
        /* <DEDUP_REMOVED lines=11> */
[C---:B------:R-:W-:Y:S01]  /*7210*/  FFMA R3, R73.reuse, R74, R3 ;  /* 0x0000004a49037223 */ /* 0x040fe20000000003 */
[----:B------:R-:W-:Y:S01]  /*7220*/  F2FP.F16.E5M2.UNPACK_B R116, R150.H1 ;  /* 0x00000096ff74723e */ /* 0x000fe200030004ff */
[--C-:B------:R-:W-:Y:S02]  /*7230*/  HADD2.F32 R113, -RZ, R114.reuse.H0_H0 ;  /* 0x20000072ff717230 */ /* 0x100fe40000004100 */
[C---:B------:R-:W-:Y:S01]  /*7240*/  FFMA R7, R73.reuse, R76, R7 ;  /* 0x0000004c49077223 */ /* 0x040fe20000000007 */
[C---:B------:R-:W-:Y:S01]  /*7250*/  FFMA R4, R73.reuse, R77, R4 ;  /* 0x0000004d49047223 */ /* 0x040fe20000000004 */
[----:B------:R-:W-:Y:S01]  /*7260*/  F2FP.F16.E5M2.UNPACK_B R118, R151 ;  /* 0x00000097ff76723e */ /* 0x000fe200020004ff */
[----:B------:R-:W-:Y:S01]  /*7270*/  FFMA R5, R73, R78, R5 ;  /* 0x0000004e49057223 */ /* 0x000fe20000000005 */
[----:B------:R-:W-:Y:S01]  /*7280*/  HADD2.F32 R114, -RZ, R114.H1_H1 ;  /* 0x30000072ff727230 */ /* 0x000fe20000004100 */
[----:B------:R-:W-:Y:S01]  /*7290*/  F2FP.SATFINITE.E5M2.F32.PACK_AB_MERGE_C R173, R7, R3, RZ ;  /* 0x0000000307ad723e */ /* 0x000fe200048060ff */
[C---:B------:R-:W-:Y:S01]  /*72a0*/  FMUL R6, R70.reuse, R10 ;  /* 0x0000000a46067220 */ /* 0x040fe20000400000 */
[--C-:B------:R-:W-:Y:S02]  /*72b0*/  HADD2.F32 R117, -RZ, R118.reuse.H0_H0 ;  /* 0x20000076ff757230 */ /* 0x100fe40000004100 */
[----:B------:R-:W-:Y:S01]  /*72c0*/  FMUL R11, R70, R11 ;  /* 0x0000000b460b7220 */ /* 0x000fe20000400000 */
[----:B------:R-:W-:Y:S01]  /*72d0*/  F2FP.SATFINITE.E5M2.F32.PACK_AB_MERGE_C R172, R2, R0, R173 ;  /* 0x0000000002ac723e */ /* 0x000fe200048060ad */
[C---:B------:R-:W-:Y:S01]  /*72e0*/  FFMA R6, R73.reuse, R79, R6 ;  /* 0x0000004f49067223 */ /* 0x040fe20000000006 */
[----:B------:R-:W-:Y:S02]  /*72f0*/  HADD2.F32 R118, -RZ, R118.H1_H1 ;  /* 0x30000076ff767230 */ /* 0x000fe40000004100 */
[C---:B------:R-:W-:Y:S01]  /*7300*/  FFMA R11, R73.reuse, R80, R11 ;  /* 0x00000050490b7223 */ /* 0x040fe2000000000b */
[C---:B------:R-:W-:Y:S01]  /*7310*/  FFMA R8, R73.reuse, R81, R8 ;  /* 0x0000005149087223 */ /* 0x040fe20000000008 */
[----:B------:R-:W-:Y:S01]  /*7320*/  F2FP.F16.E5M2.UNPACK_B R120, R151.H1 ;  /* 0x00000097ff78723e */ /* 0x000fe200030004ff */
[----:B------:R-:W-:Y:S01]  /*7330*/  FFMA R9, R73, R82, R9 ;  /* 0x0000005249097223 */ /* 0x000fe20000000009 */
[C---:B------:R-:W-:Y:S01]  /*7340*/  FMUL R10, R70.reuse, R14 ;  /* 0x0000000e460a7220 */ /* 0x040fe20000400000 */
[----:B------:R-:W-:Y:S01]  /*7350*/  F2FP.F16.E5M2.UNPACK_B R122, R152 ;  /* 0x00000098ff7a723e */ /* 0x000fe200020004ff */
[C---:B------:R-:W-:Y:S01]  /*7360*/  FMUL R15, R70.reuse, R15 ;  /* 0x0000000f460f7220 */ /* 0x040fe20000400000 */
[----:B------:R-:W-:Y:S01]  /*7370*/  HADD2.F32 R87, -RZ, R88.H0_H0 ;  /* 0x20000058ff577230 */ /* 0x000fe20000004100 */
[----:B------:R-:W-:Y:S01]  /*7380*/  F2FP.SATFINITE.E5M2.F32.PACK_AB_MERGE_C R174, R11, R6, RZ ;  /* 0x000000060bae723e */ /* 0x000fe200048060ff */
[C---:B------:R-:W-:Y:S01]  /*7390*/  FFMA R10, R73.reuse, R83, R10 ;  /* 0x00000053490a7223 */ /* 0x040fe2000000000a */
[C---:B------:R-:W-:Y:S01]  /*73a0*/  FFMA R15, R73.reuse, R84, R15 ;  /* 0x00000054490f7223 */ /* 0x040fe2000000000f */
[C---:B------:R-:W-:Y:S01]  /*73b0*/  FFMA R12, R73.reuse, R85, R12 ;  /* 0x00000055490c7223 */ /* 0x040fe2000000000c */
[----:B------:R-:W-:Y:S01]  /*73c0*/  F2FP.F16.E5M2.UNPACK_B R124, R152.H1 ;  /* 0x00000098ff7c723e */ /* 0x000fe200030004ff */
[----:B------:R-:W-:Y:S01]  /*73d0*/  FFMA R13, R73, R86, R13 ;  /* 0x00000056490d7223 */ /* 0x000fe2000000000d */
[----:B------:R-:W-:Y:S01]  /*73e0*/  F2FP.SATFINITE.E5M2.F32.PACK_AB_MERGE_C R173, R5, R4, R174 ;  /* 0x0000000405ad723e */ /* 0x000fe200048060ae */
[--C-:B------:R-:W-:Y:S01]  /*73f0*/  HADD2.F32 R121, -RZ, R122.reuse.H0_H0 ;  /* 0x2000007aff797230 */ /* 0x100fe20000004100 */
[----:B------:R-:W-:Y:S01]  /*7400*/  F2FP.SATFINITE.E5M2.F32.PACK_AB_MERGE_C R174, R15, R10, RZ ;  /* 0x0000000a0fae723e */ /* 0x000fe200048060ff */
[----:B------:R-:W-:Y:S02]  /*7410*/  HADD2.F32 R122, -RZ, R122.H1_H1 ;  /* 0x3000007aff7a7230 */ /* 0x000fe40000004100 */
[C---:B------:R-:W-:Y:S01]  /*7420*/  FMUL R14, R70.reuse, R18 ;  /* 0x00000012460e7220 */ /* 0x040fe20000400000 */
[----:B------:R-:W-:Y:S01]  /*7430*/  HADD2.F32 R88, -RZ, R88.H1_H1 ;  /* 0x30000058ff587230 */ /* 0x000fe20000004100 */
[----:B------:R-:W-:Y:S01]  /*7440*/  F2FP.SATFINITE.E5M2.F32.PACK_AB_MERGE_C R174, R9, R8, R174 ;  /* 0x0000000809ae723e */ /* 0x000fe200048060ae */
[C---:B------:R-:W-:Y:S01]  /*7450*/  FMUL R19, R70.reuse, R19 ;  /* 0x0000001346137220 */ /* 0x040fe20000400000 */
[--C-:B------:R-:W-:Y:S02]  /*7460*/  HADD2.F32 R91, -RZ, R92.reuse.H0_H0 ;  /* 0x2000005cff5b7230 */ /* 0x100fe40000004100 */
[C---:B------:R-:W-:Y:S01]  /*7470*/  FFMA R14, R73.reuse, R87, R14 ;  /* 0x00000057490e7223 */ /* 0x040fe2000000000e */
[----:B------:R-:W-:Y:S02]  /*7480*/  HADD2.F32 R92, -RZ, R92.H1_H1 ;  /* 0x3000005cff5c7230 */ /* 0x000fe40000004100 */
[C---:B------:R-:W-:Y:S01]  /*7490*/  FFMA R19, R73.reuse, R88, R19 ;  /* 0x0000005849137223 */ /* 0x040fe20000000013 */
[C---:B------:R-:W-:Y:S01]  /*74a0*/  FFMA R16, R73.reuse, R89, R16 ;  /* 0x0000005949107223 */ /* 0x040fe20000000010 */
        /* <DEDUP_REMOVED lines=17> */
[----:B------:R1:W-:Y:S01]  /*75c0*/  STS.128 [R137+UR44+0x4400], R172 ;  /* 0x004400ac89007988 */ /* 0x0003e20008000c2c */
[----:B------:R-:W-:Y:S01]  /*75d0*/  F2FP.SATFINITE.E5M2.F32.PACK_AB_MERGE_C R180, R17, R16, R180 ;  /* 0x0000001011b4723e */ /* 0x000fe200048060b4 */
[C---:B------:R-:W-:Y:S01]  /*75e0*/  FFMA R22, R73.reuse, R95, R22 ;  /* 0x0000005f49167223 */ /* 0x040fe20000000016 */
[C---:B------:R-:W-:Y:S01]  /*75f0*/  FMUL R27, R70.reuse, R27 ;  /* 0x0000001b461b7220 */ /* 0x040fe20000400000 */
[--C-:B------:R-:W-:Y:S02]  /*7600*/  HADD2.F32 R99, -RZ, R100.reuse.H0_H0 ;  /* 0x20000064ff637230 */ /* 0x100fe40000004100 */
[C---:B------:R-:W-:Y:S01]  /*7610*/  FMUL R26, R70.reuse, R30 ;  /* 0x0000001e461a7220 */ /* 0x040fe20000400000 */
[----:B------:R-:W-:Y:S02]  /*7620*/  HADD2.F32 R100, -RZ, R100.H1_H1 ;  /* 0x30000064ff647230 */ /* 0x000fe40000004100 */
[C---:B------:R-:W-:Y:S01]  /*7630*/  FFMA R27, R73.reuse, R96, R27 ;  /* 0x00000060491b7223 */ /* 0x040fe2000000001b */
[C---:B------:R-:W-:Y:S01]  /*7640*/  FFMA R24, R73.reuse, R97, R24 ;  /* 0x0000006149187223 */ /* 0x040fe20000000018 */
[C---:B------:R-:W-:Y:S01]  /*7650*/  FFMA R25, R73.reuse, R98, R25 ;  /* 0x0000006249197223 */ /* 0x040fe20000000019 */
[----:B------:R-:W-:Y:S01]  /*7660*/  F2FP.F16.E5M2.UNPACK_B R130, R154 ;  /* 0x0000009aff82723e */ /* 0x000fe200020004ff */
[----:B------:R-:W-:Y:S01]  /*7670*/  FFMA R26, R73, R99, R26 ;  /* 0x00000063491a7223 */ /* 0x000fe2000000001a */
[----:B------:R-:W-:Y:S01]  /*7680*/  F2FP.SATFINITE.E5M2.F32.PACK_AB_MERGE_C R181, R27, R22, RZ ;  /* 0x000000161bb5723e */ /* 0x000fe200048060ff */
[C---:B------:R-:W-:Y:S01]  /*7690*/  FMUL R31, R70.reuse, R31 ;  /* 0x0000001f461f7220 */ /* 0x040fe20000400000 */
[--C-:B------:R-:W-:Y:S02]  /*76a0*/  HADD2.F32 R103, -RZ, R104.reuse.H0_H0 ;  /* 0x20000068ff677230 */ /* 0x100fe40000004100 */
[C---:B------:R-:W-:Y:S01]  /*76b0*/  FMUL R30, R70.reuse, R34 ;  /* 0x00000022461e7220 */ /* 0x040fe20000400000 */
[----:B------:R-:W-:Y:S01]  /*76c0*/  HADD2.F32 R104, -RZ, R104.H1_H1 ;  /* 0x30000068ff687230 */ /* 0x000fe20000004100 */
[----:B------:R-:W-:Y:S01]  /*76d0*/  F2FP.SATFINITE.E5M2.F32.PACK_AB_MERGE_C R181, R21, R20, R181 ;  /* 0x0000001415b5723e */ /* 0x000fe200048060b5 */
[C---:B------:R-:W-:Y:S01]  /*76e0*/  FFMA R31, R73.reuse, R100, R31 ;  /* 0x00000064491f7223 */ /* 0x040fe2000000001f */
[C---:B------:R-:W-:Y:S01]  /*76f0*/  FFMA R28, R73.reuse, R101, R28 ;  /* 0x00000065491c7223 */ /* 0x040fe2000000001c */
[C---:B------:R-:W-:Y:S01]  /*7700*/  FFMA R29, R73.reuse, R102, R29 ;  /* 0x00000066491d7223 */ /* 0x040fe2000000001d */
[----:B------:R-:W-:Y:S01]  /*7710*/  F2FP.F16.E5M2.UNPACK_B R132, R154.H1 ;  /* 0x0000009aff84723e */ /* 0x000fe200030004ff */
[----:B------:R-:W-:Y:S01]  /*7720*/  FFMA R30, R73, R103, R30 ;  /* 0x00000067491e7223 */ /* 0x000fe2000000001e */
[----:B------:R-:W-:Y:S01]  /*7730*/  F2FP.SATFINITE.E5M2.F32.PACK_AB_MERGE_C R182, R31, R26, RZ ;  /* 0x0000001a1fb6723e */ /* 0x000fe200048060ff */
[----:B------:R-:W-:Y:S02]  /*7740*/  HADD2.F32 R129, -RZ, R130.H0_H0 ;  /* 0x20000082ff817230 */ /* 0x000fe40000004100 */
[C---:B------:R-:W-:Y:S01]  /*7750*/  FMUL R35, R70.reuse, R35 ;  /* 0x0000002346237220 */ /* 0x040fe20000400000 */
[----:B------:R-:W-:Y:S01]  /*7760*/  HADD2.F32 R107, -RZ, R108.H0_H0 ;  /* 0x2000006cff6b7230 */ /* 0x000fe20000004100 */
[----:B------:R-:W-:Y:S01]  /*7770*/  F2FP.SATFINITE.E5M2.F32.PACK_AB_MERGE_C R182, R25, R24, R182 ;  /* 0x0000001819b6723e */ /* 0x000fe200048060b6 */
[----:B------:R-:W-:Y:S02]  /*7780*/  HADD2.F32 R130, -RZ, R130.H1_H1 ;  /* 0x30000082ff827230 */ /* 0x000fe40000004100 */
[C---:B------:R-:W-:Y:S01]  /*7790*/  FFMA R35, R73.reuse, R104, R35 ;  /* 0x0000006849237223 */ /* 0x040fe20000000023 */
[C---:B------:R-:W-:Y:S01]  /*77a0*/  FFMA R32, R73.reuse, R105, R32 ;  /* 0x0000006949207223 */ /* 0x040fe20000000020 */
[----:B------:R-:W-:Y:S01]  /*77b0*/  FFMA R33, R73, R106, R33 ;  /* 0x0000006a49217223 */ /* 0x000fe20000000021 */
[----:B------:R-:W-:Y:S02]  /*77c0*/  HADD2.F32 R108, -RZ, R108.H1_H1 ;  /* 0x3000006cff6c7230 */ /* 0x000fe40000004100 */
        /* <DEDUP_REMOVED lines=16> */
[----:B------:R1:W-:Y:S01]  /*78d0*/  STS.128 [R179+0x4010], R180 ;  /* 0x004010b4b3007388 */ /* 0x0003e20000000c00 */
[----:B------:R-:W-:Y:S01]  /*78e0*/  F2FP.SATFINITE.E5M2.F32.PACK_AB_MERGE_C R188, R33, R32, R188 ;  /* 0x0000002021bc723e */ /* 0x000fe200048060bc */
[C---:B------:R-:W-:Y:S01]  /*78f0*/  FFMA R38, R73.reuse, R111, R38 ;  /* 0x0000006f49267223 */ /* 0x040fe20000000026 */
[C---:B------:R-:W-:Y:S01]  /*7900*/  FMUL R43, R70.reuse, R43 ;  /* 0x0000002b462b7220 */ /* 0x040fe20000400000 */
[--C-:B------:R-:W-:Y:S02]  /*7910*/  HADD2.F32 R115, -RZ, R116.reuse.H0_H0 ;  /* 0x20000074ff737230 */ /* 0x100fe40000004100 */
[----:B------:R-:W-:Y:S01]  /*7920*/  FMUL R42, R70, R46 ;  /* 0x0000002e462a7220 */ /* 0x000fe20000400000 */
[----:B------:R-:W-:Y:S02]  /*7930*/  HADD2.F32 R116, -RZ, R116.H1_H1 ;  /* 0x30000074ff747230 */ /* 0x000fe40000004100 */
[C---:B------:R-:W-:Y:S01]  /*7940*/  FFMA R43, R73.reuse, R112, R43 ;  /* 0x00000070492b7223 */ /* 0x040fe2000000002b */
[C---:B------:R-:W-:Y:S01]  /*7950*/  FFMA R40, R73.reuse, R113, R40 ;  /* 0x0000007149287223 */ /* 0x040fe20000000028 */
[C---:B------:R-:W-:Y:S01]  /*7960*/  FFMA R41, R73.reuse, R114, R41 ;  /* 0x0000007249297223 */ /* 0x040fe20000000029 */
[----:B------:R-:W-:Y:S01]  /*7970*/  ISETP.NE.AND P0, PT, R178, RZ, PT ;  /* 0x000000ffb200720c */ /* 0x000fe20003f05270 */
        /* <DEDUP_REMOVED lines=10> */
[C---:B------:R-:W-:Y:S01]  /*7a20*/  FMUL R51, R70.reuse, R51 ;  /* 0x0000003346337220 */ /* 0x040fe20000400000 */
[--C-:B------:R-:W-:Y:S02]  /*7a30*/  HADD2.F32 R123, -RZ, R124.reuse.H0_H0 ;  /* 0x2000007cff7b7230 */ /* 0x100fe40000004100 */
[C---:B------:R-:W-:Y:S01]  /*7a40*/  FFMA R46, R73.reuse, R119, R46 ;  /* 0x00000077492e7223 */ /* 0x040fe2000000002e */
[----:B------:R-:W-:Y:S02]  /*7a50*/  HADD2.F32 R124, -RZ, R124.H1_H1 ;  /* 0x3000007cff7c7230 */ /* 0x000fe40000004100 */
[C---:B------:R-:W-:Y:S01]  /*7a60*/  FMUL R50, R70.reuse, R54 ;  /* 0x0000003646327220 */ /* 0x040fe20000400000 */
[C---:B------:R-:W-:Y:S01]  /*7a70*/  FFMA R51, R73.reuse, R120, R51 ;  /* 0x0000007849337223 */ /* 0x040fe20000000033 */
[C---:B------:R-:W-:Y:S01]  /*7a80*/  FMUL R55, R70.reuse, R55 ;  /* 0x0000003746377220 */ /* 0x040fe20000400000 */
[C---:B------:R-:W-:Y:S01]  /*7a90*/  FFMA R48, R73.reuse, R121, R48 ;  /* 0x0000007949307223 */ /* 0x040fe20000000030 */
[C---:B------:R-:W-:Y:S01]  /*7aa0*/  FFMA R49, R73.reuse, R122, R49 ;  /* 0x0000007a49317223 */ /* 0x040fe20000000031 */
        /* <DEDUP_REMOVED lines=20> */
[----:B------:R-:W-:Y:S01]  /*7bf0*/  FFMA R63, R73, R132, R63 ;  /* 0x00000084493f7223 */ /* 0x000fe2000000003f */
[----:B------:R-:W-:Y:S01]  /*7c00*/  FMUL R67, R70, R67 ;  /* 0x0000004346437220 */ /* 0x000fe20000400000 */
[----:B------:R-:W-:Y:S01]  /*7c10*/  F2FP.SATFINITE.E5M2.F32.PACK_AB_MERGE_C R190, R47, R42, RZ ;  /* 0x0000002a2fbe723e */ /* 0x000fe200048060ff */
[----:B------:R-:W-:Y:S01]  /*7c20*/  FFMA R60, R73, R133, R60 ;  /* 0x00000085493c7223 */ /* 0x000fe2000000003c */
[----:B------:R-:W-:Y:S01]  /*7c30*/  F2FP.SATFINITE.E5M2.F32.PACK_AB_MERGE_C R191, R51, R46, RZ ;  /* 0x0000002e33bf723e */ /* 0x000fe200048060ff */
[C---:B------:R-:W-:Y:S01]  /*7c40*/  FFMA R61, R73.reuse, R134, R61 ;  /* 0x00000086493d7223 */ /* 0x040fe2000000003d */
[C---:B------:R-:W-:Y:S01]  /*7c50*/  FFMA R62, R73.reuse, R135, R62 ;  /* 0x00000087493e7223 */ /* 0x040fe2000000003e */
[----:B------:R-:W-:Y:S01]  /*7c60*/  FFMA R67, R73, R136, R67 ;  /* 0x0000008849437223 */ /* 0x000fe20000000043 */
[----:B------:R-:W-:Y:S02]  /*7c70*/  F2FP.SATFINITE.E5M2.F32.PACK_AB_MERGE_C R190, R41, R40, R190 ;  /* 0x0000002829be723e */ /* 0x000fe400048060be */
[----:B------:R-:W-:Y:S02]  /*7c80*/  F2FP.SATFINITE.E5M2.F32.PACK_AB_MERGE_C R191, R45, R44, R191 ;  /* 0x0000002c2dbf723e */ /* 0x000fe400048060bf */
[----:B------:R-:W-:Y:S02]  /*7c90*/  F2FP.SATFINITE.E5M2.F32.PACK_AB_MERGE_C R196, R55, R50, RZ ;  /* 0x0000003237c4723e */ /* 0x000fe400048060ff */
[----:B------:R-:W-:Y:S01]  /*7ca0*/  F2FP.SATFINITE.E5M2.F32.PACK_AB_MERGE_C R197, R59, R54, RZ ;  /* 0x000000363bc5723e */ /* 0x000fe200048060ff */
[----:B------:R1:W-:Y:S01]  /*7cb0*/  STS.128 [R185+0x4020], R188 ;  /* 0x004020bcb9007388 */ /* 0x0003e20000000c00 */
[----:B------:R-:W-:Y:S02]  /*7cc0*/  F2FP.SATFINITE.E5M2.F32.PACK_AB_MERGE_C R198, R63, R58, RZ ;  /* 0x0000003a3fc6723e */ /* 0x000fe400048060ff */
[----:B------:R-:W-:Y:S02]  /*7cd0*/  F2FP.SATFINITE.E5M2.F32.PACK_AB_MERGE_C R199, R67, R62, RZ ;  /* 0x0000003e43c7723e */ /* 0x000fe400048060ff */
[----:B------:R-:W-:Y:S02]  /*7ce0*/  F2FP.SATFINITE.E5M2.F32.PACK_AB_MERGE_C R196, R49, R48, R196 ;  /* 0x0000003031c4723e */ /* 0x000fe400048060c4 */
[----:B------:R-:W-:Y:S02]  /*7cf0*/  F2FP.SATFINITE.E5M2.F32.PACK_AB_MERGE_C R197, R53, R52, R197 ;  /* 0x0000003435c5723e */ /* 0x000fe400048060c5 */
[----:B------:R-:W-:Y:S02]  /*7d00*/  F2FP.SATFINITE.E5M2.F32.PACK_AB_MERGE_C R198, R57, R56, R198 ;  /* 0x0000003839c6723e */ /* 0x000fe400048060c6 */
[----:B------:R-:W-:Y:S02]  /*7d10*/  F2FP.SATFINITE.E5M2.F32.PACK_AB_MERGE_C R199, R61, R60, R199 ;  /* 0x0000003c3dc7723e */ /* 0x000fe400048060c7 */
[----:B------:R-:W-:Y:S02]  /*7d20*/  LEA R193, R166, UR44, 0x3 ;  /* 0x0000002ca6c17c11 */ /* 0x000fe4000f8e18ff */
[----:B------:R-:W-:Y:S01]  /*7d30*/  @P6 SHF.L.U32 R204, R165, 0x1f, RZ ;  /* 0x0000001fa5cc6819 */ /* 0x000fe200000006ff */
[----:B------:R1:W-:Y:S01]  /*7d40*/  STS.128 [R184+0x4010], R196 ;  /* 0x004010c4b8007388 */ /* 0x0003e20000000c00 */
[----:B------:R-:W-:Y:S01]  /*7d50*/  @!PT LDS RZ, [RZ] ;  /* 0x00000000fffff984 */ /* 0x000fe20000000800 */
[----:B------:R-:W-:Y:S01]  /*7d60*/  @!PT LDS RZ, [RZ] ;  /* 0x00000000fffff984 */ /* 0x000fe20000000800 */
[----:B------:R-:W-:Y:S01]  /*7d70*/  @!PT LDS RZ, [RZ] ;  /* 0x00000000fffff984 */ /* 0x000fe20000000800 */
[----:B------:R-:W-:Y:S01]  /*7d80*/  @!PT LDS RZ, [RZ] ;  /* 0x00000000fffff984 */ /* 0x000fe20000000800 */
[----:B------:R2:W-:Y:S07]  /*7d90*/  MEMBAR.ALL.CTA ;  /* 0x0000000000007992 */ /* 0x0005ee0000008000 */
[----:B--2---:R-:W2:Y:S02]  /*7da0*/  FENCE.VIEW.ASYNC.S ;  /* 0x00000000000073c6 */ /* 0x004ea40000000000 */
[----:B--2---:R-:W-:Y:S06]  /*7db0*/  BAR.SYNC.DEFER_BLOCKING 0x1, 0x80 ;  /* 0x0042000000007b1d */ /* 0x004fec0000010000 */
[----:B------:R-:W-:Y:S05]  /*7dc0*/  @P0 BRA `(.L_x_124) ;  /* 0x0000000000280947 */ /* 0x000fea0003800000 */
[----:B------:R-:W2:Y:S01]  /*7dd0*/  LDCU.64 UR6, c[0x0][0x348] ;  /* 0x00006900ff0677ac */ /* 0x000ea20008000a00 */
[----:B------:R-:W-:Y:S01]  /*7de0*/  UIADD3 UR4, UPT, UPT, UR44, 0x4400, URZ ;  /* 0x000044002c047890 */ /* 0x000fe2000fffe0ff */
[----:B------:R-:W-:Y:S05]  /*7df0*/  UMOV UR51, UR36 ;  /* 0x0000002400337c82 */ /* 0x000fea0008000000 */
[----:B------:R-:W-:Y:S04]  /*7e00*/  MOV R177, UR4 ;  /* 0x0000000400b17c02 */ /* 0x000fe80008000f00 */
[----:B------:R-:W-:Y:S01]  /*7e10*/  R2UR UR48, R177 ;  /* 0x00000000b13072ca */ /* 0x000fe200000e0000 */
[----:B--2---:R-:W-:Y:S04]  /*7e20*/  UIADD3 UR4, UP0, UPT, UR6, 0x680, URZ ;  /* 0x0000068006047890 */ /* 0x004fe8000ff1e0ff */
[----:B------:R-:W-:Y:S09]  /*7e30*/  UIADD3.X UR5, UPT, UPT, URZ, UR7, URZ, UP0, !UPT ;  /* 0x00000007ff057290 */ /* 0x000ff200087fe4ff */
[----:B------:R2:W-:Y:S01]  /*7e40*/  UTMASTG.3D [UR48], [UR4] ;  /* 0x00000030040073b5 */ /* 0x0005e20008010000 */
[----:B------:R0:W-:Y:S01]  /*7e50*/  UTMACMDFLUSH ;  /* 0x00000000000079b7 */ /* 0x0001e20000000000 */
[----:B--2---:R-:W-:Y:S04]  /*7e60*/  DEPBAR.LE SB0, 0x1 ;  /* 0x000080400000791a */ /* 0x004fe80000000000 */
.L_x_124:
[----:B------:R-:W-:Y:S05]  /*7e70*/  BSYNC.RECONVERGENT B0 ;  /* 0x0000000000007941 */ /* 0x000fea0003800200 */
.L_x_123:
[----:B------:R-:W-:Y:S06]  /*7e80*/  BAR.SYNC.DEFER_BLOCKING 0x1, 0x80 ;  /* 0x0042000000007b1d */ /* 0x000fec0000010000 */
[----:B------:R-:W2:Y:S01]  /*7e90*/  @P6 SYNCS.PHASECHK.TRANS64.TRYWAIT P0, [R193+URZ+0x180], R204 ;  /* 0x000180ccc10065a7 */ /* 0x000ea200080011ff */
[----:B------:R-:W-:Y:S01]  /*7ea0*/  BSSY B1, `(.L_x_125) ;  /* 0x0000023000017945 */ /* 0x000fe20003800000 */
[----:B--2---:R-:W-:Y:S03]  /*7eb0*/  @P6 SEL R187, RZ, 0x1, !P0 ;  /* 0x00000001ffbb6807 */ /* 0x004fe60004000000 */
[----:B------:R-:W-:Y:S05]  /*7ec0*/  @!P6 BRA `(.L_x_126) ;  /* 0x000000000080e947 */ /* 0x000fea0003800000 */
[----:B------:R-:W-:Y:S01]  /*7ed0*/  ISETP.NE.AND P1, PT, R192, RZ, PT ;  /* 0x000000ffc000720c */ /* 0x000fe20003f25270 */
[----:B------:R-:W-:Y:S01]  /*7ee0*/  BSSY B0, `(.L_x_127) ;  /* 0x000000a000007945 */ /* 0x000fe20003800000 */
[----:B------:R-:W-:Y:S11]  /*7ef0*/  ISETP.NE.AND P0, PT, R187, RZ, PT ;  /* 0x000000ffbb00720c */ /* 0x000ff60003f05270 */
[----:B------:R-:W-:Y:S04]  /*7f00*/  @P1 IMAD R3, R166, 0x2000, R171 ;  /* 0x00002000a6031824 */ /* 0x000fe800078e02ab */
[C---:B------:R-:W-:Y:S01]  /*7f10*/  @P1 IMAD.IADD R5, R3.reuse, 0x1, R194 ;  /* 0x0000000103051824 */ /* 0x040fe200078e02c2 */
[----:B------:R-:W-:Y:S03]  /*7f20*/  @P1 IADD3 R202, PT, PT, R3, R202, RZ ;  /* 0x000000ca03ca1210 */ /* 0x000fe60007ffe0ff */
[----:B------:R-:W-:Y:S01]  /*7f30*/  @P1 IMAD.IADD R200, R200, 0x1, R5 ;  /* 0x00000001c8c81824 */ /* 0x000fe200078e0205 */
[----:B------:R-:W-:Y:S06]  /*7f40*/  @P0 BRA `(.L_x_128) ;  /* 0x00000000000c0947 */ /* 0x000fec0003800000 */
[----:B------:R-:W-:Y:S04]  /*7f50*/  SHF.L.U32 R0, R165, 0x1f, RZ ;  /* 0x0000001fa5007819 */ /* 0x000fe800000006ff */
[----:B------:R-:W2:Y:S02]  /*7f60*/  SYNCS.PHASECHK.TRANS64.TRYWAIT P0, [R193+URZ+0x180], R0 ;  /* 0x00018000c10075a7 */ /* 0x000ea400080011ff */
[----:B--2---:R-:W-:Y:S05]  /*7f70*/  @!P0 BRA `(.L_x_129) ;  /* 0x0000002400a08947 */ /* 0x004fea0003800000 */
.L_x_128:
[----:B------:R-:W-:Y:S05]  /*7f80*/  BSYNC B0 ;  /* 0x0000000000007941 */ /* 0x000fea0003800000 */
.L_x_127:
[----:B------:R-:W-:Y:S01]  /*7f90*/  ISETP.NE.AND P0, PT, R192, RZ, PT ;  /* 0x000000ffc000720c */ /* 0x000fe20003f05270 */
[----:B--2---:R-:W-:Y:S02]  /*7fa0*/  VIADD R193, R193, 0x190 ;  /* 0x00000190c1c17836 */ /* 0x004fe40000000000 */
[----:B------:R-:W-:Y:S02]  /*7fb0*/  IMAD.U32 R0, RZ, RZ, UR45 ;  /* 0x0000002dff007e24 */ /* 0x000fe4000f8e00ff */
[----:B------:R-:W-:Y:S03]  /*7fc0*/  VIADD R166, R166, 0x1 ;  /* 0x00000001a6a67836 */ /* 0x000fe60000000000 */
[----:B------:R-:W-:Y:S05]  /*7fd0*/  PRMT R0, R0, 0x654, R193 ;  /* 0x0000065400007816 */ /* 0x000fea00000000c1 */
[----:B------:R2:W3:Y:S04]  /*7fe0*/  @P0 LDS.128 R140, [R3] ;  /* 0x00000000038c0984 */ /* 0x0004e80000000c00 */
[----:B------:R2:W4:Y:S04]  /*7ff0*/  @P0 LDS.128 R144, [R5+0x10] ;  /* 0x0000100005900984 */ /* 0x0005280000000c00 */
        /* <DEDUP_REMOVED lines=12> */
[----:B--234-:R-:W-:Y:S02]  /*80c0*/  LOP3.LUT R165, R165, R0, RZ, 0x3c, !PT ;  /* 0x00000000a5a57212 */ /* 0x01cfe400078e3cff */
.L_x_126:
[----:B------:R-:W-:Y:S05]  /*80d0*/  BSYNC B1 ;  /* 0x0000000000017941 */ /* 0x000fea0003800000 */
.L_x_125:
[----:B------:R-:W-:Y:S05]  /*80e0*/  VIADD R0, R71, 0x40 ;  /* 0x0000004047007836 */ /* 0x000fea0000000000 */
[----:B------:R-:W-:Y:S04]  /*80f0*/  SHF.R.U32.HI R0, RZ, 0x15, R0 ;  /* 0x00000015ff007819 */ /* 0x000fe80000011600 */
[----:B------:R-:W-:Y:S11]  /*8100*/  LOP3.LUT P0, RZ, R0, 0x3, R159, 0x48, !PT ;  /* 0x0000000300ff7812 */ /* 0x000ff6000780489f */
[----:B------:R-:W-:Y:S02]  /*8110*/  @!UPT UIADD3 URZ, UPT, UPT, URZ, URZ, URZ ;  /* 0x000000fffffff290 */ /* 0x000fe4000fffe0ff */
        /* <DEDUP_REMOVED lines=8> */
[----:B------:R-:W5:Y:S01]  /*81a0*/  LDCU.64 UR4, c[0x4][0x10] ;  /* 0x01000200ff0477ac */ /* 0x000f620008000a00 */
[----:B--2---:R-:W-:Y:S01]  /*81b0*/  MOV R5, UR9 ;  /* 0x0000000900057c02 */ /* 0x004fe20008000f00 */
[----:B------:R-:W-:Y:S01]  /*81c0*/  IMAD.U32 R4, RZ, RZ, UR8 ;  /* 0x00000008ff047e24 */ /* 0x000fe2000f8e00ff */
[----:B---3--:R-:W-:Y:S01]  /*81d0*/  MOV R7, UR7 ;  /* 0x0000000700077c02 */ /* 0x008fe20008000f00 */
[----:B------:R-:W-:Y:S01]  /*81e0*/  IMAD.U32 R6, RZ, RZ, UR6 ;  /* 0x00000006ff067e24 */ /* 0x000fe2000f8e00ff */
[----:B-----5:R-:W-:Y:S01]  /*81f0*/  MOV R11, UR5 ;  /* 0x00000005000b7c02 */ /* 0x020fe20008000f00 */
[----:B------:R-:W-:Y:S02]  /*8200*/  IMAD.U32 R10, RZ, RZ, UR4 ;  /* 0x00000004ff0a7e24 */ /* 0x000fe4000f8e00ff */
[----:B------:R-:W-:Y:S07]  /*8210*/  LEPC R20, `(.L_x_130) ;  /* 0x000000001014794e */ /* 0x000fee0000000000 */
[----:B-1--4-:R-:W-:Y:S05]  /*8220*/  CALL.ABS.NOINC R2 ;  /* 0x0000000002007343 */ /* 0x012fea0003c00000 */
.L_x_130:
[----:B------:R-:W-:Y:S01]  /*8230*/  ISETP.NE.AND P0, PT, R178, RZ, PT ;  /* 0x000000ffb200720c */ /* 0x000fe20003f05270 */
[----:B------:R-:W-:Y:S05]  /*8240*/  WARPSYNC.ALL ;  /* 0x0000000000007948 */ /* 0x000fea0003800000 */
[----:B------:R-:W-:Y:S01]  /*8250*/  R2UR UR4, R71 ;  /* 0x00000000470472ca */ /* 0x000fe200000e0000 */
[----:B------:R-:W-:Y:S01]  /*8260*/  BSSY.RECONVERGENT B0, `(.L_x_131) ;  /* 0x000011e000007945 */ /* 0x000fe20003800200 */
[----:B------:R-:W-:Y:S02]  /*8270*/  F2FP.F16.E5M2.UNPACK_B R11, R141 ;  /* 0x0000008dff0b723e */ /* 0x000fe400020004ff */
[----:B------:R-:W-:Y:S02]  /*8280*/  F2FP.F16.E5M2.UNPACK_B R10, R142 ;  /* 0x0000008eff0a723e */ /* 0x000fe400020004ff */
[----:B------:R-:W-:Y:S01]  /*8290*/  F2FP.F16.E5M2.UNPACK_B R9, R143 ;  /* 0x0000008fff09723e */ /* 0x000fe200020004ff */
[--C-:B------:R-:W-:Y:S01]  /*82a0*/  HADD2.F32 R74, -RZ, R11.reuse.H0_H0 ;  /* 0x2000000bff4a7230 */ /* 0x100fe20000004100 */
[----:B------:R-:W-:Y:S01]  /*82b0*/  F2FP.F16.E5M2.UNPACK_B R8, R144 ;  /* 0x00000090ff08723e */ /* 0x000fe200020004ff */
[----:B------:R-:W-:Y:S01]  /*82c0*/  HADD2.F32 R76, -RZ, R11.H1_H1 ;  /* 0x3000000bff4c7230 */ /* 0x000fe20000004100 */
[----:B------:R-:W-:Y:S01]  /*82d0*/  F2FP.F16.E5M2.UNPACK_B R7, R145 ;  /* 0x00000091ff07723e */ /* 0x000fe200020004ff */
[--C-:B------:R-:W-:Y:S01]  /*82e0*/  HADD2.F32 R77, -RZ, R10.reuse.H0_H0 ;  /* 0x2000000aff4d7230 */ /* 0x100fe20000004100 */
[----:B------:R-:W-:Y:S01]  /*82f0*/  F2FP.F16.E5M2.UNPACK_B R6, R146 ;  /* 0x00000092ff06723e */ /* 0x000fe200020004ff */
[----:B------:R-:W-:Y:S01]  /*8300*/  HADD2.F32 R80, -RZ, R10.H1_H1 ;  /* 0x3000000aff507230 */ /* 0x000fe20000004100 */
[----:B------:R-:W-:Y:S01]  /*8310*/  F2FP.F16.E5M2.UNPACK_B R5, R147 ;  /* 0x00000093ff05723e */ /* 0x000fe200020004ff */
[--C-:B------:R-:W-:Y:S01]  /*8320*/  HADD2.F32 R81, -RZ, R9.reuse.H0_H0 ;  /* 0x20000009ff517230 */ /* 0x100fe20000004100 */
[----:B-1----:R-:W-:Y:S01]  /*8330*/  F2FP.F16.E5M2.UNPACK_B R4, R148 ;  /* 0x00000094ff04723e */ /* 0x002fe200020004ff */
[----:B------:R-:W-:Y:S01]  /*8340*/  HADD2.F32 R84, -RZ, R9.H1_H1 ;  /* 0x30000009ff547230 */ /* 0x000fe20000004100 */
[-C--:B------:R-:W-:Y:S01]  /*8350*/  F2FP.F16.E5M2.UNPACK_B R2, R140.reuse ;  /* 0x0000008cff02723e */ /* 0x080fe200020004ff */
[--C-:B------:R-:W-:Y:S01]  /*8360*/  HADD2.F32 R85, -RZ, R8.reuse.H0_H0 ;  /* 0x20000008ff557230 */ /* 0x100fe20000004100 */
[----:B------:R-:W-:Y:S01]  /*8370*/  F2FP.F16.E5M2.UNPACK_B R140, R140.H1 ;  /* 0x0000008cff8c723e */ /* 0x000fe200030004ff */
[----:B------:R-:W-:Y:S01]  /*8380*/  HADD2.F32 R87, -RZ, R8.H1_H1 ;  /* 0x30000008ff577230 */ /* 0x000fe20000004100 */
[----:B------:R-:W-:Y:S01]  /*8390*/  F2FP.F16.E5M2.UNPACK_B R141, R141.H1 ;  /* 0x0000008dff8d723e */ /* 0x000fe200030004ff */
[--C-:B------:R-:W-:Y:S01]  /*83a0*/  HADD2.F32 R90, -RZ, R7.reuse.H0_H0 ;  /* 0x20000007ff5a7230 */ /* 0x100fe20000004100 */
[----:B------:R-:W-:Y:S01]  /*83b0*/  F2FP.F16.E5M2.UNPACK_B R142, R142.H1 ;  /* 0x0000008eff8e723e */ /* 0x000fe200030004ff */
[----:B------:R-:W-:Y:S01]  /*83c0*/  HADD2.F32 R91, -RZ, R7.H1_H1 ;  /* 0x30000007ff5b7230 */ /* 0x000fe20000004100 */
[----:B------:R-:W-:Y:S01]  /*83d0*/  F2FP.F16.E5M2.UNPACK_B R143, R143.H1 ;  /* 0x0000008fff8f723e */ /* 0x000fe200030004ff */
[--C-:B------:R-:W-:Y:S01]  /*83e0*/  HADD2.F32 R94, -RZ, R6.reuse.H0_H0 ;  /* 0x20000006ff5e7230 */ /* 0x100fe20000004100 */
[----:B------:R-:W-:Y:S01]  /*83f0*/  R2UR UR5, R186 ;  /* 0x00000000ba0572ca */ /* 0x000fe200000e0000 */
[----:B------:R-:W-:Y:S01]  /*8400*/  HADD2.F32 R95, -RZ, R6.H1_H1 ;  /* 0x30000006ff5f7230 */ /* 0x000fe20000004100 */
        /* <DEDUP_REMOVED lines=9> */
[----:B------:R-:W1:Y:S01]  /*84a0*/  LDTM.x64 R4, tmem[UR4+0x40] ;  /* 0x00004004000479ee */ /* 0x000e620008340000 */
[--C-:B------:R-:W-:Y:S01]  /*84b0*/  HADD2.F32 R0, -RZ, R2.reuse.H0_H0 ;  /* 0x20000002ff007230 */ /* 0x100fe20000004100 */
[----:B------:R-:W-:Y:S01]  /*84c0*/  NOP ;  /* 0x0000000000007918 */ /* 0x000fe20000000000 */
[----:B------:R-:W-:Y:S01]  /*84d0*/  UIADD3 UR4, UPT, UPT, UR5, 0x1f0, URZ ;  /* 0x000001f005047890 */ /* 0x000fe2000fffe0ff */
[----:B------:R-:W-:Y:S01]  /*84e0*/  HADD2.F32 R2, -RZ, R2.H1_H1 ;  /* 0x30000002ff027230 */ /* 0x000fe20000004100 */
[----:B------:R-:W-:Y:S01]  /*84f0*/  F2FP.F16.E5M2.UNPACK_B R127, R154 ;  /* 0x0000009aff7f723e */ /* 0x000fe200020004ff */
[----:B------:R-:W-:Y:S01]  /*8500*/  HADD2.F32 R78, -RZ, R141.H1_H1 ;  /* 0x3000008dff4e7230 */ /* 0x000fe20000004100 */
[----:B------:R-:W-:Y:S01]  /*8510*/  UPRMT UR4, UR45, 0x654, UR4 ;  /* 0x000006542d047896 */ /* 0x000fe20008000004 */
[--C-:B------:R-:W-:Y:S01]  /*8520*/  HADD2.F32 R106, -RZ, R107.reuse.H0_H0 ;  /* 0x2000006bff6a7230 */ /* 0x100fe20000004100 */
[----:B------:R-:W-:Y:S01]  /*8530*/  F2FP.F16.E5M2.UNPACK_B R130, R155 ;  /* 0x0000009bff82723e */ /* 0x000fe200020004ff */
[----:B------:R-:W-:Y:S01]  /*8540*/  HADD2.F32 R107, -RZ, R107.H1_H1 ;  /* 0x3000006bff6b7230 */ /* 0x000fe20000004100 */
[----:B------:R-:W-:Y:S01]  /*8550*/  F2FP.F16.E5M2.UNPACK_B R144, R144.H1 ;  /* 0x00000090ff90723e */ /* 0x000fe200030004ff */
[--C-:B------:R-:W-:Y:S01]  /*8560*/  HADD2.F32 R110, -RZ, R111.reuse.H0_H0 ;  /* 0x2000006fff6e7230 */ /* 0x100fe20000004100 */
[----:B------:R-:W-:Y:S01]  /*8570*/  F2FP.F16.E5M2.UNPACK_B R145, R145.H1 ;  /* 0x00000091ff91723e */ /* 0x000fe200030004ff */
[----:B------:R-:W-:Y:S01]  /*8580*/  HADD2.F32 R111, -RZ, R111.H1_H1 ;  /* 0x3000006fff6f7230 */ /* 0x000fe20000004100 */
[----:B------:R-:W-:Y:S01]  /*8590*/  F2FP.F16.E5M2.UNPACK_B R146, R146.H1 ;  /* 0x00000092ff92723e */ /* 0x000fe200030004ff */
[----:B-1----:R-:W-:Y:S01]  /*85a0*/  SYNCS.ARRIVE.TRANS64.RED.A1T0 RZ, [UR4], RZ ;  /* 0x000000ffffff79a7 */ /* 0x002fe20008100404 */
[--C-:B------:R-:W-:Y:S01]  /*85b0*/  HADD2.F32 R114, -RZ, R115.reuse.H0_H0 ;  /* 0x20000073ff727230 */ /* 0x100fe20000004100 */
[----:B------:R-:W-:Y:S01]  /*85c0*/  F2FP.F16.E5M2.UNPACK_B R147, R147.H1 ;  /* 0x00000093ff93723e */ /* 0x000fe200030004ff */
[----:B------:R-:W-:Y:S01]  /*85d0*/  HADD2.F32 R115, -RZ, R115.H1_H1 ;  /* 0x30000073ff737230 */ /* 0x000fe20000004100 */
[----:B------:R-:W-:Y:S01]  /*85e0*/  F2FP.F16.E5M2.UNPACK_B R148, R148.H1 ;  /* 0x00000094ff94723e */ /* 0x000fe200030004ff */
[--C-:B------:R-:W-:Y:S01]  /*85f0*/  HADD2.F32 R118, -RZ, R119.reuse.H0_H0 ;  /* 0x20000077ff767230 */ /* 0x100fe20000004100 */
[----:B------:R-:W-:Y:S01]  /*8600*/  F2FP.F16.E5M2.UNPACK_B R149, R149.H1 ;  /* 0x00000095ff95723e */ /* 0x000fe200030004ff */
[----:B------:R-:W-:Y:S02]  /*8610*/  HADD2.F32 R119, -RZ, R119.H1_H1 ;  /* 0x30000077ff777230 */ /* 0x000fe40000004100 */
[C---:B------:R-:W-:Y:S01]  /*8620*/  FMUL R4, R70.reuse, R4 ;  /* 0x0000000446047220 */ /* 0x040fe20000400000 */
[C---:B------:R-:W-:Y:S01]  /*8630*/  FMUL R5, R70.reuse, R5 ;  /* 0x0000000546057220 */ /* 0x040fe20000400000 */
[--C-:B------:R-:W-:Y:S02]  /*8640*/  HADD2.F32 R3, -RZ, R140.reuse.H0_H0 ;  /* 0x2000008cff037230 */ /* 0x100fe40000004100 */
        /* <DEDUP_REMOVED lines=9> */
[C---:B------:R-:W-:Y:S01]  /*86e0*/  FMUL R2, R70.reuse, R21 ;  /* 0x0000001546027220 */ /* 0x040fe20000400000 */
[C---:B------:R-:W-:Y:S01]  /*86f0*/  FMUL R21, R70.reuse, R28 ;  /* 0x0000001c46157220 */ /* 0x040fe20000400000 */
[----:B------:R-:W-:Y:S02]  /*8700*/  HADD2.F32 R122, -RZ, R123.H0_H0 ;  /* 0x2000007bff7a7230 */ /* 0x000fe40000004100 */
[C---:B------:R-:W-:Y:S01]  /*8710*/  FMUL R6, R70.reuse, R6 ;  /* 0x0000000646067220 */ /* 0x040fe20000400000 */
[----:B------:R-:W-:Y:S02]  /*8720*/  HADD2.F32 R72, -RZ, R140.H1_H1 ;  /* 0x3000008cff487230 */ /* 0x000fe40000004100 */
[C---:B------:R-:W-:Y:S01]  /*8730*/  FMUL R7, R70.reuse, R7 ;  /* 0x0000000746077220 */ /* 0x040fe20000400000 */
[----:B------:R-:W-:Y:S02]  /*8740*/  HADD2.F32 R75, -RZ, R141.H0_H0 ;  /* 0x2000008dff4b7230 */ /* 0x000fe40000004100 */
[C---:B------:R-:W-:Y:S01]  /*8750*/  FFMA R6, R73.reuse, R3, R6 ;  /* 0x0000000349067223 */ /* 0x040fe20000000006 */
[----:B------:R-:W-:Y:S02]  /*8760*/  HADD2.F32 R123, -RZ, R123.H1_H1 ;  /* 0x3000007bff7b7230 */ /* 0x000fe40000004100 */
[C---:B------:R-:W-:Y:S01]  /*8770*/  FFMA R7, R73.reuse, R72, R7 ;  /* 0x0000004849077223 */ /* 0x040fe20000000007 */
[C---:B------:R-:W-:Y:S01]  /*8780*/  FFMA R8, R73.reuse, R74, R8 ;  /* 0x0000004a49087223 */ /* 0x040fe20000000008 */
[----:B------:R-:W-:Y:S01]  /*8790*/  FFMA R9, R73, R76, R9 ;  /* 0x0000004c49097223 */ /* 0x000fe20000000009 */
[--C-:B------:R-:W-:Y:S02]  /*87a0*/  HADD2.F32 R126, -RZ, R127.reuse.H0_H0 ;  /* 0x2000007fff7e7230 */ /* 0x100fe40000004100 */
[C---:B------:R-:W-:Y:S01]  /*87b0*/  FMUL R10, R70.reuse, R10 ;  /* 0x0000000a460a7220 */ /* 0x040fe20000400000 */
[----:B------:R-:W-:Y:S01]  /*87c0*/  F2FP.SATFINITE.E5M2.F32.PACK_AB_MERGE_C R76, R7, R6, RZ ;  /* 0x00000006074c723e */ /* 0x000fe200048060ff */
[C---:B------:R-:W-:Y:S01]  /*87d0*/  FMUL R7, R70.reuse, R24 ;  /* 0x0000001846077220 */ /* 0x040fe20000400000 */
[----:B------:R-:W-:Y:S02]  /*87e0*/  HADD2.F32 R127, -RZ, R127.H1_H1 ;  /* 0x3000007fff7f7230 */ /* 0x000fe40000004100 */
[C---:B------:R-:W-:Y:S01]  /*87f0*/  FFMA R10, R73.reuse, R75, R10 ;  /* 0x0000004b490a7223 */ /* 0x040fe2000000000a */
[----:B------:R-:W-:Y:S02]  /*8800*/  HADD2.F32 R72, -RZ, R130.H0_H0 ;  /* 0x20000082ff487230 */ /* 0x000fe40000004100 */
[C---:B------:R-:W-:Y:S01]  /*8810*/  FMUL R11, R70.reuse, R11 ;  /* 0x0000000b460b7220 */ /* 0x040fe20000400000 */
[--C-:B------:R-:W-:Y:S02]  /*8820*/  HADD2.F32 R79, -RZ, R142.reuse.H0_H0 ;  /* 0x2000008eff4f7230 */ /* 0x100fe40000004100 */
[C---:B------:R-:W-:Y:S01]  /*8830*/  FMUL R14, R70.reuse, R14 ;  /* 0x0000000e460e7220 */ /* 0x040fe20000400000 */
[----:B------:R-:W-:Y:S02]  /*8840*/  HADD2.F32 R82, -RZ, R142.H1_H1 ;  /* 0x3000008eff527230 */ /* 0x000fe40000004100 */
[C---:B------:R-:W-:Y:S01]  /*8850*/  FFMA R11, R73.reuse, R78, R11 ;  /* 0x0000004e490b7223 */ /* 0x040fe2000000000b */
[C---:B------:R-:W-:Y:S01]  /*8860*/  FFMA R12, R73.reuse, R77, R12 ;  /* 0x0000004d490c7223 */ /* 0x040fe2000000000c */
[C---:B------:R-:W-:Y:S01]  /*8870*/  FFMA R13, R73.reuse, R80, R13 ;  /* 0x00000050490d7223 */ /* 0x040fe2000000000d */
[----:B------:R-:W-:Y:S01]  /*8880*/  FFMA R14, R73, R79, R14 ;  /* 0x0000004f490e7223 */ /* 0x000fe2000000000e */
[----:B------:R-:W-:Y:S01]  /*8890*/  HADD2.F32 R75, -RZ, R130.H1_H1 ;  /* 0x30000082ff4b7230 */ /* 0x000fe20000004100 */
[----:B------:R-:W-:Y:S01]  /*88a0*/  F2FP.SATFINITE.E5M2.F32.PACK_AB_MERGE_C R78, R11, R10, RZ ;  /* 0x0000000a0b4e723e */ /* 0x000fe200048060ff */
[C---:B------:R-:W-:Y:S01]  /*88b0*/  FMUL R10, R70.reuse, R25 ;  /* 0x00000019460a7220 */ /* 0x040fe20000400000 */
[C---:B------:R-:W-:Y:S01]  /*88c0*/  FMUL R25, R70.reuse, R32 ;  /* 0x0000002046197220 */ /* 0x040fe20000400000 */
        /* <DEDUP_REMOVED lines=8> */
[C---:B------:R-:W-:Y:S01]  /*8950*/  FMUL R19, R70.reuse, R19 ;  /* 0x0000001346137220 */ /* 0x040fe20000400000 */
[--C-:B------:R-:W-:Y:S01]  /*8960*/  HADD2.F32 R88, -RZ, R144.reuse.H0_H0 ;  /* 0x20000090ff587230 */ /* 0x100fe20000004100 */
[----:B------:R-:W-:Y:S01]  /*8970*/  F2FP.SATFINITE.E5M2.F32.PACK_AB_MERGE_C R14, R15, R14, RZ ;  /* 0x0000000e0f0e723e */ /* 0x000fe200048060ff */
[----:B------:R-:W-:Y:S02]  /*8980*/  HADD2.F32 R89, -RZ, R144.H1_H1 ;  /* 0x30000090ff597230 */ /* 0x000fe40000004100 */
[C---:B------:R-:W-:Y:S01]  /*8990*/  FFMA R19, R73.reuse, R86, R19 ;  /* 0x0000005649137223 */ /* 0x040fe20000000013 */
[C---:B------:R-:W-:Y:S01]  /*89a0*/  FFMA R0, R73.reuse, R85, R0 ;  /* 0x0000005549007223 */ /* 0x040fe20000000000 */
[----:B------:R-:W-:Y:S01]  /*89b0*/  FFMA R2, R73, R87, R2 ;  /* 0x0000005749027223 */ /* 0x000fe20000000002 */
[C---:B------:R-:W-:Y:S01]  /*89c0*/  FMUL R3, R70.reuse, R22 ;  /* 0x0000001646037220 */ /* 0x040fe20000400000 */
[C---:B------:R-:W-:Y:S01]  /*89d0*/  FMUL R22, R70.reuse, R29 ;  /* 0x0000001d46167220 */ /* 0x040fe20000400000 */
[----:B------:R-:W-:Y:S01]  /*89e0*/  F2FP.SATFINITE.E5M2.F32.PACK_AB_MERGE_C R18, R19, R18, RZ ;  /* 0x000000121312723e */ /* 0x000fe200048060ff */
[C---:B------:R-:W-:Y:S01]  /*89f0*/  FMUL R29, R70.reuse, R36 ;  /* 0x00000024461d7220 */ /* 0x040fe20000400000 */
        /* <DEDUP_REMOVED lines=8> */
[C---:B------:R-:W-:Y:S01]  /*8a80*/  FFMA R11, R73.reuse, R92, R11 ;  /* 0x0000005c490b7223 */ /* 0x040fe2000000000b */
[----:B------:R-:W-:Y:S01]  /*8a90*/  FMUL R26, R70, R33 ;  /* 0x00000021461a7220 */ /* 0x000fe20000400000 */
[----:B------:R-:W-:Y:S01]  /*8aa0*/  F2FP.SATFINITE.E5M2.F32.PACK_AB_MERGE_C R3, R6, R3, RZ ;  /* 0x000000030603723e */ /* 0x000fe200048060ff */
        /* <DEDUP_REMOVED lines=9> */
[C---:B------:R-:W-:Y:S01]  /*8b40*/  FMUL R30, R70.reuse, R37 ;  /* 0x00000025461e7220 */ /* 0x040fe20000400000 */
[C---:B------:R-:W-:Y:S01]  /*8b50*/  FMUL R37, R70.reuse, R44 ;  /* 0x0000002c46257220 */ /* 0x040fe20000400000 */
[C---:B------:R-:W-:Y:S01]  /*8b60*/  FMUL R24, R70.reuse, R31 ;  /* 0x0000001f46187220 */ /* 0x040fe20000400000 */
[----:B------:R-:W-:Y:S01]  /*8b70*/  F2FP.F16.E5M2.UNPACK_B R150, R150.H1 ;  /* 0x00000096ff96723e */ /* 0x000fe200030004ff */
[--C-:B------:R-:W-:Y:S02]  /*8b80*/  HADD2.F32 R100, -RZ, R147.reuse.H0_H0 ;  /* 0x20000093ff647230 */ /* 0x100fe40000004100 */
[----:B------:R-:W-:Y:S01]  /*8b90*/  FMUL R27, R70, R34 ;  /* 0x00000022461b7220 */ /* 0x000fe20000400000 */
[----:B------:R-:W-:Y:S02]  /*8ba0*/  HADD2.F32 R101, -RZ, R147.H1_H1 ;  /* 0x30000093ff657230 */ /* 0x000fe40000004100 */
[C---:B------:R-:W-:Y:S01]  /*8bb0*/  FFMA R24, R73.reuse, R97, R24 ;  /* 0x0000006149187223 */ /* 0x040fe20000000018 */
[----:B------:R-:W-:Y:S01]  /*8bc0*/  F2FP.F16.E5M2.UNPACK_B R151, R151.H1 ;  /* 0x00000097ff97723e */ /* 0x000fe200030004ff */
[C---:B------:R-:W-:Y:S01]  /*8bd0*/  FFMA R25, R73.reuse, R98, R25 ;  /* 0x0000006249197223 */ /* 0x040fe20000000019 */
[C---:B------:R-:W-:Y:S01]  /*8be0*/  FFMA R26, R73.reuse, R99, R26 ;  /* 0x00000063491a7223 */ /* 0x040fe2000000001a */
[----:B------:R-:W-:Y:S01]  /*8bf0*/  F2FP.F16.E5M2.UNPACK_B R152, R152.H1 ;  /* 0x00000098ff98723e */ /* 0x000fe200030004ff */
[C---:B------:R-:W-:Y:S01]  /*8c00*/  FFMA R27, R73.reuse, R100, R27 ;  /* 0x00000064491b7223 */ /* 0x040fe2000000001b */
[----:B------:R-:W-:Y:S01]  /*8c10*/  F2FP.SATFINITE.E5M2.F32.PACK_AB_MERGE_C R6, R24, R23, RZ ;  /* 0x000000171806723e */ /* 0x000fe200048060ff */
[C---:B------:R-:W-:Y:S01]  /*8c20*/  FMUL R34, R70.reuse, R41 ;  /* 0x0000002946227220 */ /* 0x040fe20000400000 */
[C---:B------:R-:W-:Y:S01]  /*8c30*/  FMUL R41, R70.reuse, R48 ;  /* 0x0000003046297220 */ /* 0x040fe20000400000 */
[----:B------:R-:W-:Y:S01]  /*8c40*/  FMUL R28, R70, R35 ;  /* 0x00000023461c7220 */ /* 0x000fe20000400000 */
[----:B------:R-:W-:Y:S01]  /*8c50*/  F2FP.F16.E5M2.UNPACK_B R153, R153.H1 ;  /* 0x00000099ff99723e */ /* 0x000fe200030004ff */
[--C-:B------:R-:W-:Y:S01]  /*8c60*/  HADD2.F32 R104, -RZ, R148.reuse.H0_H0 ;  /* 0x20000094ff687230 */ /* 0x100fe20000004100 */
[----:B------:R-:W-:Y:S01]  /*8c70*/  F2FP.SATFINITE.E5M2.F32.PACK_AB_MERGE_C R6, R22, R21, R6 ;  /* 0x000000151606723e */ /* 0x000fe20004806006 */
[C---:B------:R-:W-:Y:S01]  /*8c80*/  FFMA R28, R73.reuse, R101, R28 ;  /* 0x00000065491c7223 */ /* 0x040fe2000000001c */
[C---:B------:R-:W-:Y:S01]  /*8c90*/  FFMA R29, R73.reuse, R102, R29 ;  /* 0x00000066491d7223 */ /* 0x040fe2000000001d */
[C---:B------:R-:W-:Y:S01]  /*8ca0*/  FFMA R30, R73.reuse, R103, R30 ;  /* 0x00000067491e7223 */ /* 0x040fe2000000001e */
[----:B------:R-:W-:Y:S02]  /*8cb0*/  HADD2.F32 R105, -RZ, R148.H1_H1 ;  /* 0x30000094ff697230 */ /* 0x000fe40000004100 */
[C---:B------:R-:W-:Y:S01]  /*8cc0*/  FMUL R31, R70.reuse, R38 ;  /* 0x00000026461f7220 */ /* 0x040fe20000400000 */
[----:B------:R-:W-:Y:S01]  /*8cd0*/  F2FP.F16.E5M2.UNPACK_B R154, R154.H1 ;  /* 0x0000009aff9a723e */ /* 0x000fe200030004ff */
[C---:B------:R-:W-:Y:S01]  /*8ce0*/  FMUL R38, R70.reuse, R45 ;  /* 0x0000002d46267220 */ /* 0x040fe20000400000 */
[C---:B------:R-:W-:Y:S01]  /*8cf0*/  FMUL R45, R70.reuse, R52 ;  /* 0x00000034462d7220 */ /* 0x040fe20000400000 */
[----:B------:R-:W-:Y:S01]  /*8d00*/  F2FP.F16.E5M2.UNPACK_B R155, R155.H1 ;  /* 0x0000009bff9b723e */ /* 0x000fe200030004ff */
[----:B------:R-:W-:Y:S01]  /*8d10*/  FFMA R31, R73, R104, R31 ;  /* 0x00000068491f7223 */ /* 0x000fe2000000001f */
[----:B------:R-:W-:Y:S01]  /*8d20*/  FMUL R52, R70, R59 ;  /* 0x0000003b46347220 */ /* 0x000fe20000400000 */
[----:B------:R-:W-:Y:S01]  /*8d30*/  IADD3 R68, PT, PT, R68, 0x1, RZ ;  /* 0x0000000144447810 */ /* 0x000fe20007ffe0ff */
[C---:B------:R-:W-:Y:S01]  /*8d40*/  FMUL R59, R70.reuse, R66 ;  /* 0x00000042463b7220 */ /* 0x040fe20000400000 */
[----:B------:R-:W-:Y:S01]  /*8d50*/  F2FP.SATFINITE.E5M2.F32.PACK_AB_MERGE_C R66, R13, R12, R14 ;  /* 0x0000000c0d42723e */ /* 0x000fe2000480600e */
[C---:B------:R-:W-:Y:S01]  /*8d60*/  FMUL R32, R70.reuse, R39 ;  /* 0x0000002746207220 */ /* 0x040fe20000400000 */
[--C-:B------:R-:W-:Y:S02]  /*8d70*/  HADD2.F32 R108, -RZ, R149.reuse.H0_H0 ;  /* 0x20000095ff6c7230 */ /* 0x100fe40000004100 */
[C---:B------:R-:W-:Y:S01]  /*8d80*/  FMUL R35, R70.reuse, R42 ;  /* 0x0000002a46237220 */ /* 0x040fe20000400000 */
[----:B------:R-:W-:Y:S02]  /*8d90*/  HADD2.F32 R109, -RZ, R149.H1_H1 ;  /* 0x30000095ff6d7230 */ /* 0x000fe40000004100 */
[C---:B------:R-:W-:Y:S01]  /*8da0*/  FFMA R32, R73.reuse, R105, R32 ;  /* 0x0000006949207223 */ /* 0x040fe20000000020 */
[----:B------:R-:W-:Y:S01]  /*8db0*/  FMUL R36, R70, R43 ;  /* 0x0000002b46247220 */ /* 0x000fe20000400000 */
[C---:B------:R-:W-:Y:S01]  /*8dc0*/  FFMA R33, R73.reuse, R106, R33 ;  /* 0x0000006a49217223 */ /* 0x040fe20000000021 */
[C---:B------:R-:W-:Y:S01]  /*8dd0*/  FFMA R34, R73.reuse, R107, R34 ;  /* 0x0000006b49227223 */ /* 0x040fe20000000022 */
[--C-:B------:R-:W-:Y:S01]  /*8de0*/  HADD2.F32 R112, -RZ, R150.reuse.H0_H0 ;  /* 0x20000096ff707230 */ /* 0x100fe20000004100 */
[----:B------:R-:W-:Y:S01]  /*8df0*/  F2FP.SATFINITE.E5M2.F32.PACK_AB_MERGE_C R32, R32, R31, RZ ;  /* 0x0000001f2020723e */ /* 0x000fe200048060ff */
[C---:B------:R-:W-:Y:S01]  /*8e00*/  FFMA R35, R73.reuse, R108, R35 ;  /* 0x0000006c49237223 */ /* 0x040fe20000000023 */
[----:B------:R-:W-:Y:S02]  /*8e10*/  HADD2.F32 R113, -RZ, R150.H1_H1 ;  /* 0x30000096ff717230 */ /* 0x000fe40000004100 */
[----:B------:R-:W-:Y:S01]  /*8e20*/  FMUL R39, R70, R46 ;  /* 0x0000002e46277220 */ /* 0x000fe20000400000 */
[----:B------:R-:W-:Y:S01]  /*8e30*/  F2FP.SATFINITE.E5M2.F32.PACK_AB_MERGE_C R32, R30, R29, R32 ;  /* 0x0000001d1e20723e */ /* 0x000fe20004806020 */
[C---:B------:R-:W-:Y:S01]  /*8e40*/  FFMA R36, R73.reuse, R109, R36 ;  /* 0x0000006d49247223 */ /* 0x040fe20000000024 */
[C---:B------:R-:W-:Y:S01]  /*8e50*/  FMUL R40, R70.reuse, R47 ;  /* 0x0000002f46287220 */ /* 0x040fe20000400000 */
        /* <DEDUP_REMOVED lines=10> */
[C---:B------:R-:W-:Y:S01]  /*8f00*/  FMUL R50, R70.reuse, R57 ;  /* 0x0000003946327220 */ /* 0x040fe20000400000 */
[C---:B------:R-:W-:Y:S01]  /*8f10*/  FMUL R57, R70.reuse, R64 ;  /* 0x0000004046397220 */ /* 0x040fe20000400000 */
[----:B------:R-:W-:Y:S01]  /*8f20*/  FFMA R42, R73, R115, R42 ;  /* 0x00000073492a7223 */ /* 0x000fe2000000002a */
[C---:B------:R-:W-:Y:S01]  /*8f30*/  FMUL R46, R70.reuse, R53 ;  /* 0x00000035462e7220 */ /* 0x040fe20000400000 */
[--C-:B------:R-:W-:Y:S01]  /*8f40*/  HADD2.F32 R120, -RZ, R152.reuse.H0_H0 ;  /* 0x20000098ff787230 */ /* 0x100fe20000004100 */
[----:B------:R-:W-:Y:S01]  /*8f50*/  F2FP.SATFINITE.E5M2.F32.PACK_AB_MERGE_C R64, R5, R4, R76 ;  /* 0x000000040540723e */ /* 0x000fe2000480604c */
[C---:B------:R-:W-:Y:S01]  /*8f60*/  FMUL R51, R70.reuse, R58 ;  /* 0x0000003a46337220 */ /* 0x040fe20000400000 */
[C---:B------:R-:W-:Y:S01]  /*8f70*/  FMUL R53, R70.reuse, R60 ;  /* 0x0000003c46357220 */ /* 0x040fe20000400000 */
[C---:B------:R-:W-:Y:S01]  /*8f80*/  FFMA R43, R73.reuse, R116, R43 ;  /* 0x00000074492b7223 */ /* 0x040fe2000000002b */
[----:B------:R-:W-:Y:S02]  /*8f90*/  HADD2.F32 R121, -RZ, R152.H1_H1 ;  /* 0x30000098ff797230 */ /* 0x000fe40000004100 */
[C---:B------:R-:W-:Y:S01]  /*8fa0*/  FMUL R47, R70.reuse, R54 ;  /* 0x00000036462f7220 */ /* 0x040fe20000400000 */
[C---:B------:R-:W-:Y:S01]  /*8fb0*/  FMUL R58, R70.reuse, R65 ;  /* 0x00000041463a7220 */ /* 0x040fe20000400000 */
[----:B------:R-:W-:Y:S01]  /*8fc0*/  FMUL R60, R70, R67 ;  /* 0x00000043463c7220 */ /* 0x000fe20000400000 */
[----:B------:R-:W-:Y:S01]  /*8fd0*/  F2FP.SATFINITE.E5M2.F32.PACK_AB_MERGE_C R5, R20, R11, RZ ;  /* 0x0000000b1405723e */ /* 0x000fe200048060ff */
[----:B------:R-:W-:Y:S01]  /*8fe0*/  FFMA R44, R73, R117, R44 ;  /* 0x00000075492c7223 */ /* 0x000fe2000000002c */
[C---:B------:R-:W-:Y:S01]  /*8ff0*/  FMUL R48, R70.reuse, R55 ;  /* 0x0000003746307220 */ /* 0x040fe20000400000 */
[----:B------:R-:W-:Y:S01]  /*9000*/  F2FP.SATFINITE.E5M2.F32.PACK_AB_MERGE_C R65, R9, R8, R78 ;  /* 0x000000080941723e */ /* 0x000fe2000480604e */
[----:B------:R-:W-:Y:S01]  /*9010*/  FFMA R45, R73, R118, R45 ;  /* 0x00000076492d7223 */ /* 0x000fe2000000002d */
[----:B------:R-:W-:Y:S01]  /*9020*/  F2FP.SATFINITE.E5M2.F32.PACK_AB_MERGE_C R67, R17, R16, R18 ;  /* 0x000000101143723e */ /* 0x000fe20004806012 */
[----:B------:R-:W-:Y:S01]  /*9030*/  FMUL R49, R70, R56 ;  /* 0x0000003846317220 */ /* 0x000fe20000400000 */
[C---:B------:R-:W-:Y:S01]  /*9040*/  FFMA R46, R73.reuse, R119, R46 ;  /* 0x00000077492e7223 */ /* 0x040fe2000000002e */
[--C-:B------:R-:W-:Y:S02]  /*9050*/  HADD2.F32 R124, -RZ, R153.reuse.H0_H0 ;  /* 0x20000099ff7c7230 */ /* 0x100fe40000004100 */
[C---:B------:R-:W-:Y:S01]  /*9060*/  FFMA R47, R73.reuse, R120, R47 ;  /* 0x00000078492f7223 */ /* 0x040fe2000000002f */
[----:B------:R1:W-:Y:S01]  /*9070*/  STS.128 [R137+UR44+0x6400], R64 ;  /* 0x0064004089007988 */ /* 0x0003e20008000c2c */
[----:B------:R-:W-:Y:S01]  /*9080*/  HADD2.F32 R125, -RZ, R153.H1_H1 ;  /* 0x30000099ff7d7230 */ /* 0x000fe20000004100 */
[----:B------:R-:W-:Y:S01]  /*9090*/  F2FP.SATFINITE.E5M2.F32.PACK_AB_MERGE_C R5, R10, R7, R5 ;  /* 0x000000070a05723e */ /* 0x000fe20004806005 */
[C---:B------:R-:W-:Y:S01]  /*90a0*/  FFMA R48, R73.reuse, R121, R48 ;  /* 0x0000007949307223 */ /* 0x040fe20000000030 */
[----:B------:R-:W-:Y:S01]  /*90b0*/  F2FP.SATFINITE.E5M2.F32.PACK_AB_MERGE_C R7, R28, R27, RZ ;  /* 0x0000001b1c07723e */ /* 0x000fe200048060ff */
        /* <DEDUP_REMOVED lines=8> */
[----:B------:R-:W-:Y:S01]  /*9140*/  FMUL R56, R70, R63 ;  /* 0x0000003f46387220 */ /* 0x000fe20000400000 */
[----:B------:R-:W-:Y:S01]  /*9150*/  F2FP.SATFINITE.E5M2.F32.PACK_AB_MERGE_C R4, R2, R0, R3 ;  /* 0x000000000204723e */ /* 0x000fe20004806003 */
[C---:B------:R-:W-:Y:S01]  /*9160*/  FFMA R53, R73.reuse, R126, R53 ;  /* 0x0000007e49357223 */ /* 0x040fe20000000035 */
[----:B------:R-:W-:Y:S01]  /*9170*/  F2FP.SATFINITE.E5M2.F32.PACK_AB_MERGE_C R7, R26, R25, R7 ;  /* 0x000000191a07723e */ /* 0x000fe20004806007 */
[C---:B------:R-:W-:Y:S01]  /*9180*/  FFMA R54, R73.reuse, R127, R54 ;  /* 0x0000007f49367223 */ /* 0x040fe20000000036 */
[--C-:B------:R-:W-:Y:S02]  /*9190*/  HADD2.F32 R74, -RZ, R155.reuse.H0_H0 ;  /* 0x2000009bff4a7230 */ /* 0x100fe40000004100 */
[C---:B------:R-:W-:Y:S01]  /*91a0*/  FFMA R55, R73.reuse, R128, R55 ;  /* 0x0000008049377223 */ /* 0x040fe20000000037 */
[----:B------:R-:W-:Y:S01]  /*91b0*/  HADD2.F32 R131, -RZ, R155.H1_H1 ;  /* 0x3000009bff837230 */ /* 0x000fe20000004100 */
[----:B------:R1:W-:Y:S01]  /*91c0*/  STS.128 [R179+0x6010], R4 ;  /* 0x00601004b3007388 */ /* 0x0003e20000000c00 */
[----:B------:R-:W-:Y:S01]  /*91d0*/  F2FP.SATFINITE.E5M2.F32.PACK_AB_MERGE_C R35, R36, R35, RZ ;  /* 0x000000232423723e */ /* 0x000fe200048060ff */
[C---:B------:R-:W-:Y:S01]  /*91e0*/  FFMA R56, R73.reuse, R129, R56 ;  /* 0x0000008149387223 */ /* 0x040fe20000000038 */
[----:B------:R-:W-:Y:S01]  /*91f0*/  F2FP.SATFINITE.E5M2.F32.PACK_AB_MERGE_C R39, R40, R39, RZ ;  /* 0x000000272827723e */ /* 0x000fe200048060ff */
[C---:B------:R-:W-:Y:S01]  /*9200*/  FFMA R57, R73.reuse, R72, R57 ;  /* 0x0000004849397223 */ /* 0x040fe20000000039 */
[----:B------:R-:W-:Y:S01]  /*9210*/  F2FP.SATFINITE.E5M2.F32.PACK_AB_MERGE_C R43, R44, R43, RZ ;  /* 0x0000002b2c2b723e */ /* 0x000fe200048060ff */
[C---:B------:R-:W-:Y:S01]  /*9220*/  FFMA R58, R73.reuse, R75, R58 ;  /* 0x0000004b493a7223 */ /* 0x040fe2000000003a */
[C---:B------:R-:W-:Y:S01]  /*9230*/  FFMA R59, R73.reuse, R74, R59 ;  /* 0x0000004a493b7223 */ /* 0x040fe2000000003b */
[----:B------:R-:W-:Y:S01]  /*9240*/  F2FP.SATFINITE.E5M2.F32.PACK_AB_MERGE_C R33, R34, R33, R35 ;  /* 0x000000212221723e */ /* 0x000fe20004806023 */
        /* <DEDUP_REMOVED lines=11> */
[----:B------:R-:W-:Y:S05]  /*9300*/  F2FP.SATFINITE.E5M2.F32.PACK_AB_MERGE_C R51, R58, R57, R59 ;  /* 0x000000393a33723e */ /* 0x000fea000480603b */
        /* <DEDUP_REMOVED lines=10> */
[----:B------:R-:W-:Y:S02]  /*93b0*/  UIADD3 UR9, UPT, UPT, UR49, 0x40, URZ ;  /* 0x0000004031097890 */ /* 0x000fe4000fffe0ff */
[----:B------:R-:W-:Y:S01]  /*93c0*/  UIADD3 UR8, UPT, UPT, UR44, 0x6400, URZ ;  /* 0x000064002c087890 */ /* 0x000fe2000fffe0ff */
[----:B------:R-:W-:Y:S01]  /*93d0*/  UMOV UR10, UR50 ;  /* 0x00000032000a7c82 */ /* 0x000fe20008000000 */
[----:B------:R-:W-:Y:S01]  /*93e0*/  UMOV UR11, UR36 ;  /* 0x00000024000b7c82 */ /* 0x000fe20008000000 */
[----:B--2---:R-:W-:Y:S04]  /*93f0*/  UIADD3 UR4, UP0, UPT, UR6, 0x680, URZ ;  /* 0x0000068006047890 */ /* 0x004fe8000ff1e0ff */
[----:B------:R-:W-:Y:S09]  /*9400*/  UIADD3.X UR5, UPT, UPT, URZ, UR7, URZ, UP0, !UPT ;  /* 0x00000007ff057290 */ /* 0x000ff200087fe4ff */
[----:B------:R2:W-:Y:S01]  /*9410*/  UTMASTG.3D [UR8], [UR4] ;  /* 0x00000008040073b5 */ /* 0x0005e20008010000 */
[----:B------:R0:W-:Y:S01]  /*9420*/  UTMACMDFLUSH ;  /* 0x00000000000079b7 */ /* 0x0001e20000000000 */
[----:B--2---:R-:W-:Y:S04]  /*9430*/  DEPBAR.LE SB0, 0x1 ;  /* 0x000080400000791a */ /* 0x004fe80000000000 */
.L_x_132:
[----:B------:R-:W-:Y:S05]  /*9440*/  BSYNC.RECONVERGENT B0 ;  /* 0x0000000000007941 */ /* 0x000fea0003800200 */
.L_x_131:
[----:B------:R-:W-:Y:S01]  /*9450*/  R2UR UR4, R160 ;  /* 0x00000000a00472ca */ /* 0x000fe200000e0000 */
[----:B------:R-:W-:Y:S01]  /*9460*/  BAR.SYNC.DEFER_BLOCKING 0x1, 0x80 ;  /* 0x0042000000007b1d */ /* 0x000fe20000010000 */
[----:B------:R-:W-:Y:S01]  /*9470*/  ISETP.NE.AND P0, PT, R162, 0x2, PT ;  /* 0x00000002a200780c */ /* 0x000fe20003f05270 */
[----:B------:R-:W-:Y:S01]  /*9480*/  UISETP.NE.AND UP0, UPT, UR46, URZ, UPT ;  /* 0x000000ff2e00728c */ /* 0x000fe2000bf05270 */
[----:B------:R-:W-:Y:S01]  /*9490*/  ISETP.NE.AND P1, PT, R68, 0x4, PT ;  /* 0x000000044400780c */ /* 0x000fe20003f25270 */
[----:B------:R-:W-:Y:S01]  /*94a0*/  UIADD3 UR20, UPT, UPT, UR37, UR63, URZ ;  /* 0x0000003f25147290 */ /* 0x000fe2000fffe0ff */
[----:B------:R-:W-:Y:S02]  /*94b0*/  SEL R0, RZ, 0x1, P0 ;  /* 0x00000001ff007807 */ /* 0x000fe40000000000 */
[----:B------:R-:W-:Y:S02]  /*94c0*/  SEL R3, RZ, 0x1, P1 ;  /* 0x00000001ff037807 */ /* 0x000fe40000800000 */
[----:B------:R-:W-:Y:S02]  /*94d0*/  LOP3.LUT R167, R167, R0, RZ, 0x3c, !PT ;  /* 0x00000000a7a77212 */ /* 0x000fe400078e3cff */
[----:B------:R-:W-:Y:S01]  /*94e0*/  LOP3.LUT R168, R168, R3, RZ, 0x3c, !PT ;  /* 0x00000003a8a87212 */ /* 0x000fe200078e3cff */
[----:B------:R-:W-:Y:S01]  /*94f0*/  UIADD3 UR16, UPT, UPT, UR38, UR4, URZ ;  /* 0x0000000426107290 */ /* 0x000fe2000fffe0ff */
[----:B------:R-:W-:Y:S02]  /*9500*/  SEL R162, R162, RZ, P0 ;  /* 0x000000ffa2a27207 */ /* 0x000fe40000000000 */
[----:B------:R-:W-:Y:S01]  /*9510*/  SEL R68, R68, RZ, P1 ;  /* 0x000000ff44447207 */ /* 0x000fe20000800000 */
[----:B------:R-:W-:Y:S01]  /*9520*/  UMOV UR36, UR59 ;  /* 0x0000003b00247c82 */ /* 0x000fe20008000000 */
[----:B------:R-:W-:Y:S07]  /*9530*/  BRA.U UP0, `(.L_x_133) ;  /* 0xffffffc5005c7547 */ /* 0x000fee000b83ffff */
[----:B------:R-:W-:Y:S05]  /*9540*/  EXIT ;  /* 0x000000000000794d */ /* 0x000fea0003800000 */
.L_x_25:
[----:B--2---:R2:W3:Y:S02]  /*9550*/  SYNCS.PHASECHK.TRANS64.TRYWAIT P0, [R3+URZ+0x220], R2 ;  /* 0x00022002030075a7 */ /* 0x0044e400080011ff */
[----:B---3--:R-:W-:Y:S05]  /*9560*/  @!P0 NANOSLEEP.SYNCS 0x989680 ;  /* 0x009896800000895d */ /* 0x008fea0003900000 */
[----:B------:R-:W3:Y:S02]  /*9570*/  @!P0 SYNCS.PHASECHK.TRANS64 P0, [R3+URZ+0x220], R2 ;  /* 0x00022002030085a7 */ /* 0x000ee400080010ff */
[----:B---3--:R-:W-:Y:S05]  /*9580*/  @!P0 BRA `(.L_x_25) ;  /* 0xfffffffc00f08947 */ /* 0x008fea000383ffff */
[----:B------:R-:W-:Y:S05]  /*9590*/  BRA `(.L_x_134) ;  /* 0xffffff8400607947 */ /* 0x000fea000383ffff */
.L_x_28:
[----:B-1----:R-:W-:-:S07]  /*95a0*/  MOV R0, UR33 ;  /* 0x0000002100007c02 */ /* 0x002fce0008000f00 */
.L_x_135:
[----:B-1----:R1:W2:Y:S02]  /*95b0*/  SYNCS.PHASECHK.TRANS64.TRYWAIT P0, [R0+URZ+0xc0], R3 ;  /* 0x0000c003000075a7 */ /* 0x0022a400080011ff */
[----:B--2---:R-:W-:Y:S05]  /*95c0*/  @!P0 NANOSLEEP.SYNCS 0x989680 ;  /* 0x009896800000895d */ /* 0x004fea0003900000 */
[----:B------:R-:W2:Y:S02]  /*95d0*/  @!P0 SYNCS.PHASECHK.TRANS64 P0, [R0+URZ+0xc0], R3 ;  /* 0x0000c003000085a7 */ /* 0x000ea400080010ff */
[----:B--2---:R-:W-:Y:S05]  /*95e0*/  @!P0 BRA `(.L_x_135) ;  /* 0xfffffffc00f08947 */ /* 0x004fea000383ffff */
[----:B------:R-:W-:Y:S05]  /*95f0*/  BRA `(.L_x_27) ;  /* 0xffffff8400a87947 */ /* 0x000fea000383ffff */
.L_x_35:
[----:B-1----:R-:W-:-:S07]  /*9600*/  MOV R0, UR17 ;  /* 0x0000001100007c02 */ /* 0x002fce0008000f00 */
.L_x_136:
[----:B-1----:R1:W2:Y:S02]  /*9610*/  SYNCS.PHASECHK.TRANS64.TRYWAIT P0, [R0+URZ+0xc0], R3 ;  /* 0x0000c003000075a7 */ /* 0x0022a400080011ff */
[----:B--2---:R-:W-:Y:S05]  /*9620*/  @!P0 NANOSLEEP.SYNCS 0x989680 ;  /* 0x009896800000895d */ /* 0x004fea0003900000 */
[----:B------:R-:W2:Y:S02]  /*9630*/  @!P0 SYNCS.PHASECHK.TRANS64 P0, [R0+URZ+0xc0], R3 ;  /* 0x0000c003000085a7 */ /* 0x000ea400080010ff */
[----:B--2---:R-:W-:Y:S05]  /*9640*/  @!P0 BRA `(.L_x_136) ;  /* 0xfffffffc00f08947 */ /* 0x004fea000383ffff */
[----:B------:R-:W-:Y:S05]  /*9650*/  BRA `(.L_x_34) ;  /* 0xffffff8800647947 */ /* 0x000fea000383ffff */
.L_x_40:
[----:B-1----:R1:W2:Y:S02]  /*9660*/  SYNCS.PHASECHK.TRANS64.TRYWAIT P0, [R3+URZ+0x1b0], R0 ;  /* 0x0001b000030075a7 */ /* 0x0022a400080011ff */
[----:B--2---:R-:W-:Y:S05]  /*9670*/  @!P0 NANOSLEEP.SYNCS 0x989680 ;  /* 0x009896800000895d */ /* 0x004fea0003900000 */
[----:B------:R-:W2:Y:S02]  /*9680*/  @!P0 SYNCS.PHASECHK.TRANS64 P0, [R3+URZ+0x1b0], R0 ;  /* 0x0001b000030085a7 */ /* 0x000ea400080010ff */
[----:B--2---:R-:W-:Y:S05]  /*9690*/  @!P0 BRA `(.L_x_40) ;  /* 0xfffffffc00f08947 */ /* 0x004fea000383ffff */
[----:B------:R-:W-:Y:S05]  /*96a0*/  BRA `(.L_x_137) ;  /* 0xffffff8c00087947 */ /* 0x000fea000383ffff */
.L_x_44:
[----:B-1----:R-:W-:-:S07]  /*96b0*/  MOV R0, UR4 ;  /* 0x0000000400007c02 */ /* 0x002fce0008000f00 */
.L_x_138:
[----:B-1----:R1:W2:Y:S02]  /*96c0*/  SYNCS.PHASECHK.TRANS64.TRYWAIT P0, [R0+URZ], R3 ;  /* 0x00000003000075a7 */ /* 0x0022a400080011ff */
[----:B--2---:R-:W-:Y:S05]  /*96d0*/  @!P0 NANOSLEEP.SYNCS 0x989680 ;  /* 0x009896800000895d */ /* 0x004fea0003900000 */
[----:B------:R-:W2:Y:S02]  /*96e0*/  @!P0 SYNCS.PHASECHK.TRANS64 P0, [R0+URZ], R3 ;  /* 0x00000003000085a7 */ /* 0x000ea400080010ff */
[----:B--2---:R-:W-:Y:S05]  /*96f0*/  @!P0 BRA `(.L_x_138) ;  /* 0xfffffffc00f08947 */ /* 0x004fea000383ffff */
[----:B------:R-:W-:Y:S05]  /*9700*/  BRA `(.L_x_139) ;  /* 0xffffff9000b07947 */ /* 0x000fea000383ffff */
.L_x_45:
[----:B------:R-:W-:-:S07]  /*9710*/  MOV R0, UR5 ;  /* 0x0000000500007c02 */ /* 0x000fce0008000f00 */
.L_x_140:
[----:B-1----:R1:W2:Y:S02]  /*9720*/  SYNCS.PHASECHK.TRANS64.TRYWAIT P0, [R0+URZ], R3 ;  /* 0x00000003000075a7 */ /* 0x0022a400080011ff */
[----:B--2---:R-:W-:Y:S05]  /*9730*/  @!P0 NANOSLEEP.SYNCS 0x989680 ;  /* 0x009896800000895d */ /* 0x004fea0003900000 */
[----:B------:R-:W2:Y:S02]  /*9740*/  @!P0 SYNCS.PHASECHK.TRANS64 P0, [R0+URZ], R3 ;  /* 0x00000003000085a7 */ /* 0x000ea400080010ff */
[----:B--2---:R-:W-:Y:S05]  /*9750*/  @!P0 BRA `(.L_x_140) ;  /* 0xfffffffc00f08947 */ /* 0x004fea000383ffff */
[----:B------:R-:W-:Y:S05]  /*9760*/  BRA `(.L_x_141) ;  /* 0xffffff9000bc7947 */ /* 0x000fea000383ffff */
.L_x_46:
[----:B------:R-:W-:-:S07]  /*9770*/  MOV R0, UR5 ;  /* 0x0000000500007c02 */ /* 0x000fce0008000f00 */
.L_x_142:
[----:B-1----:R1:W2:Y:S02]  /*9780*/  SYNCS.PHASECHK.TRANS64.TRYWAIT P0, [R0+URZ], R3 ;  /* 0x00000003000075a7 */ /* 0x0022a400080011ff */
[----:B--2---:R-:W-:Y:S05]  /*9790*/  @!P0 NANOSLEEP.SYNCS 0x989680 ;  /* 0x009896800000895d */ /* 0x004fea0003900000 */
[----:B------:R-:W2:Y:S02]  /*97a0*/  @!P0 SYNCS.PHASECHK.TRANS64 P0, [R0+URZ], R3 ;  /* 0x00000003000085a7 */ /* 0x000ea400080010ff */
[----:B--2---:R-:W-:Y:S05]  /*97b0*/  @!P0 BRA `(.L_x_142) ;  /* 0xfffffffc00f08947 */ /* 0x004fea000383ffff */
[----:B------:R-:W-:Y:S05]  /*97c0*/  BRA `(.L_x_143) ;  /* 0xffffff9000c87947 */ /* 0x000fea000383ffff */
.L_x_47:
[----:B------:R-:W-:-:S07]  /*97d0*/  MOV R0, UR5 ;  /* 0x0000000500007c02 */ /* 0x000fce0008000f00 */
.L_x_144:
[----:B-1----:R1:W2:Y:S02]  /*97e0*/  SYNCS.PHASECHK.TRANS64.TRYWAIT P0, [R0+URZ], R3 ;  /* 0x00000003000075a7 */ /* 0x0022a400080011ff */
[----:B--2---:R-:W-:Y:S05]  /*97f0*/  @!P0 NANOSLEEP.SYNCS 0x989680 ;  /* 0x009896800000895d */ /* 0x004fea0003900000 */
[----:B------:R-:W2:Y:S02]  /*9800*/  @!P0 SYNCS.PHASECHK.TRANS64 P0, [R0+URZ], R3 ;  /* 0x00000003000085a7 */ /* 0x000ea400080010ff */
[----:B--2---:R-:W-:Y:S05]  /*9810*/  @!P0 BRA `(.L_x_144) ;  /* 0xfffffffc00f08947 */ /* 0x004fea000383ffff */
[----:B------:R-:W-:Y:S05]  /*9820*/  BRA `(.L_x_145) ;  /* 0xffffff9000d47947 */ /* 0x000fea000383ffff */
.L_x_48:
[----:B------:R-:W-:-:S07]  /*9830*/  MOV R0, UR5 ;  /* 0x0000000500007c02 */ /* 0x000fce0008000f00 */
.L_x_146:
[----:B-1----:R1:W2:Y:S02]  /*9840*/  SYNCS.PHASECHK.TRANS64.TRYWAIT P0, [R0+URZ], R3 ;  /* 0x00000003000075a7 */ /* 0x0022a400080011ff */
[----:B--2---:R-:W-:Y:S05]  /*9850*/  @!P0 NANOSLEEP.SYNCS 0x989680 ;  /* 0x009896800000895d */ /* 0x004fea0003900000 */
[----:B------:R-:W2:Y:S02]  /*9860*/  @!P0 SYNCS.PHASECHK.TRANS64 P0, [R0+URZ], R3 ;  /* 0x00000003000085a7 */ /* 0x000ea400080010ff */
[----:B--2---:R-:W-:Y:S05]  /*9870*/  @!P0 BRA `(.L_x_146) ;  /* 0xfffffffc00f08947 */ /* 0x004fea000383ffff */
[----:B------:R-:W-:Y:S05]  /*9880*/  BRA `(.L_x_147) ;  /* 0xffffff9000e07947 */ /* 0x000fea000383ffff */
.L_x_49:
[----:B------:R-:W-:-:S07]  /*9890*/  MOV R0, UR5 ;  /* 0x0000000500007c02 */ /* 0x000fce0008000f00 */
.L_x_148:
[----:B-1----:R1:W2:Y:S02]  /*98a0*/  SYNCS.PHASECHK.TRANS64.TRYWAIT P0, [R0+URZ], R3 ;  /* 0x00000003000075a7 */ /* 0x0022a400080011ff */
[----:B--2---:R-:W-:Y:S05]  /*98b0*/  @!P0 NANOSLEEP.SYNCS 0x989680 ;  /* 0x009896800000895d */ /* 0x004fea0003900000 */
[----:B------:R-:W2:Y:S02]  /*98c0*/  @!P0 SYNCS.PHASECHK.TRANS64 P0, [R0+URZ], R3 ;  /* 0x00000003000085a7 */ /* 0x000ea400080010ff */
[----:B--2---:R-:W-:Y:S05]  /*98d0*/  @!P0 BRA `(.L_x_148) ;  /* 0xfffffffc00f08947 */ /* 0x004fea000383ffff */
[----:B------:R-:W-:Y:S05]  /*98e0*/  BRA `(.L_x_149) ;  /* 0xffffff9000ec7947 */ /* 0x000fea000383ffff */
.L_x_50:
[----:B------:R-:W-:-:S07]  /*98f0*/  MOV R0, UR5 ;  /* 0x0000000500007c02 */ /* 0x000fce0008000f00 */
.L_x_150:
[----:B-1----:R1:W2:Y:S02]  /*9900*/  SYNCS.PHASECHK.TRANS64.TRYWAIT P0, [R0+URZ], R3 ;  /* 0x00000003000075a7 */ /* 0x0022a400080011ff */
[----:B--2---:R-:W-:Y:S05]  /*9910*/  @!P0 NANOSLEEP.SYNCS 0x989680 ;  /* 0x009896800000895d */ /* 0x004fea0003900000 */
[----:B------:R-:W2:Y:S02]  /*9920*/  @!P0 SYNCS.PHASECHK.TRANS64 P0, [R0+URZ], R3 ;  /* 0x00000003000085a7 */ /* 0x000ea400080010ff */
[----:B--2---:R-:W-:Y:S05]  /*9930*/  @!P0 BRA `(.L_x_150) ;  /* 0xfffffffc00f08947 */ /* 0x004fea000383ffff */
[----:B------:R-:W-:Y:S05]  /*9940*/  BRA `(.L_x_151) ;  /* 0xffffff9000f87947 */ /* 0x000fea000383ffff */
.L_x_51:
[----:B------:R-:W-:-:S07]  /*9950*/  MOV R0, UR5 ;  /* 0x0000000500007c02 */ /* 0x000fce0008000f00 */
.L_x_152:
[----:B-1----:R1:W2:Y:S02]  /*9960*/  SYNCS.PHASECHK.TRANS64.TRYWAIT P0, [R0+URZ], R3 ;  /* 0x00000003000075a7 */ /* 0x0022a400080011ff */
[----:B--2---:R-:W-:Y:S05]  /*9970*/  @!P0 NANOSLEEP.SYNCS 0x989680 ;  /* 0x009896800000895d */ /* 0x004fea0003900000 */
[----:B------:R-:W2:Y:S02]  /*9980*/  @!P0 SYNCS.PHASECHK.TRANS64 P0, [R0+URZ], R3 ;  /* 0x00000003000085a7 */ /* 0x000ea400080010ff */
[----:B--2---:R-:W-:Y:S05]  /*9990*/  @!P0 BRA `(.L_x_152) ;  /* 0xfffffffc00f08947 */ /* 0x004fea000383ffff */
[----:B------:R-:W-:Y:S05]  /*99a0*/  BRA `(.L_x_153) ;  /* 0xffffff9400047947 */ /* 0x000fea000383ffff */
.L_x_52:
[----:B------:R-:W-:-:S07]  /*99b0*/  MOV R0, UR5 ;  /* 0x0000000500007c02 */ /* 0x000fce0008000f00 */
.L_x_154:
[----:B-1----:R1:W2:Y:S02]  /*99c0*/  SYNCS.PHASECHK.TRANS64.TRYWAIT P0, [R0+URZ], R3 ;  /* 0x00000003000075a7 */ /* 0x0022a400080011ff */
[----:B--2---:R-:W-:Y:S05]  /*99d0*/  @!P0 NANOSLEEP.SYNCS 0x989680 ;  /* 0x009896800000895d */ /* 0x004fea0003900000 */
[----:B------:R-:W2:Y:S02]  /*99e0*/  @!P0 SYNCS.PHASECHK.TRANS64 P0, [R0+URZ], R3 ;  /* 0x00000003000085a7 */ /* 0x000ea400080010ff */
[----:B--2---:R-:W-:Y:S05]  /*99f0*/  @!P0 BRA `(.L_x_154) ;  /* 0xfffffffc00f08947 */ /* 0x004fea000383ffff */
[----:B------:R-:W-:Y:S05]  /*9a00*/  BRA `(.L_x_155) ;  /* 0xffffff9400107947 */ /* 0x000fea000383ffff */
.L_x_53:
[----:B------:R-:W-:-:S07]  /*9a10*/  MOV R0, UR5 ;  /* 0x0000000500007c02 */ /* 0x000fce0008000f00 */
.L_x_156:
[----:B-1----:R1:W2:Y:S02]  /*9a20*/  SYNCS.PHASECHK.TRANS64.TRYWAIT P0, [R0+URZ], R3 ;  /* 0x00000003000075a7 */ /* 0x0022a400080011ff */
[----:B--2---:R-:W-:Y:S05]  /*9a30*/  @!P0 NANOSLEEP.SYNCS 0x989680 ;  /* 0x009896800000895d */ /* 0x004fea0003900000 */
[----:B------:R-:W2:Y:S02]  /*9a40*/  @!P0 SYNCS.PHASECHK.TRANS64 P0, [R0+URZ], R3 ;  /* 0x00000003000085a7 */ /* 0x000ea400080010ff */
[----:B--2---:R-:W-:Y:S05]  /*9a50*/  @!P0 BRA `(.L_x_156) ;  /* 0xfffffffc00f08947 */ /* 0x004fea000383ffff */
[----:B------:R-:W-:Y:S05]  /*9a60*/  BRA `(.L_x_157) ;  /* 0xffffff94001c7947 */ /* 0x000fea000383ffff */
.L_x_54:
[----:B------:R-:W-:-:S07]  /*9a70*/  MOV R0, UR5 ;  /* 0x0000000500007c02 */ /* 0x000fce0008000f00 */
.L_x_158:
[----:B-1----:R1:W2:Y:S02]  /*9a80*/  SYNCS.PHASECHK.TRANS64.TRYWAIT P0, [R0+URZ], R3 ;  /* 0x00000003000075a7 */ /* 0x0022a400080011ff */
[----:B--2---:R-:W-:Y:S05]  /*9a90*/  @!P0 NANOSLEEP.SYNCS 0x989680 ;  /* 0x009896800000895d */ /* 0x004fea0003900000 */
[----:B------:R-:W2:Y:S02]  /*9aa0*/  @!P0 SYNCS.PHASECHK.TRANS64 P0, [R0+URZ], R3 ;  /* 0x00000003000085a7 */ /* 0x000ea400080010ff */
[----:B--2---:R-:W-:Y:S05]  /*9ab0*/  @!P0 BRA `(.L_x_158) ;  /* 0xfffffffc00f08947 */ /* 0x004fea000383ffff */
[----:B------:R-:W-:Y:S05]  /*9ac0*/  BRA `(.L_x_159) ;  /* 0xffffff9400287947 */ /* 0x000fea000383ffff */
.L_x_55:
[----:B------:R-:W-:-:S07]  /*9ad0*/  MOV R0, UR5 ;  /* 0x0000000500007c02 */ /* 0x000fce0008000f00 */
.L_x_160:
[----:B-1----:R1:W2:Y:S02]  /*9ae0*/  SYNCS.PHASECHK.TRANS64.TRYWAIT P0, [R0+URZ], R3 ;  /* 0x00000003000075a7 */ /* 0x0022a400080011ff */
[----:B--2---:R-:W-:Y:S05]  /*9af0*/  @!P0 NANOSLEEP.SYNCS 0x989680 ;  /* 0x009896800000895d */ /* 0x004fea0003900000 */
[----:B------:R-:W2:Y:S02]  /*9b00*/  @!P0 SYNCS.PHASECHK.TRANS64 P0, [R0+URZ], R3 ;  /* 0x00000003000085a7 */ /* 0x000ea400080010ff */
[----:B--2---:R-:W-:Y:S05]  /*9b10*/  @!P0 BRA `(.L_x_160) ;  /* 0xfffffffc00f08947 */ /* 0x004fea000383ffff */
[----:B------:R-:W-:Y:S05]  /*9b20*/  BRA `(.L_x_161) ;  /* 0xffffff9400347947 */ /* 0x000fea000383ffff */
.L_x_56:
[----:B------:R-:W-:-:S07]  /*9b30*/  MOV R0, UR5 ;  /* 0x0000000500007c02 */ /* 0x000fce0008000f00 */
.L_x_162:
[----:B-1----:R1:W2:Y:S02]  /*9b40*/  SYNCS.PHASECHK.TRANS64.TRYWAIT P0, [R0+URZ], R3 ;  /* 0x00000003000075a7 */ /* 0x0022a400080011ff */
[----:B--2---:R-:W-:Y:S05]  /*9b50*/  @!P0 NANOSLEEP.SYNCS 0x989680 ;  /* 0x009896800000895d */ /* 0x004fea0003900000 */
[----:B------:R-:W2:Y:S02]  /*9b60*/  @!P0 SYNCS.PHASECHK.TRANS64 P0, [R0+URZ], R3 ;  /* 0x00000003000085a7 */ /* 0x000ea400080010ff */
[----:B--2---:R-:W-:Y:S05]  /*9b70*/  @!P0 BRA `(.L_x_162) ;  /* 0xfffffffc00f08947 */ /* 0x004fea000383ffff */
[----:B------:R-:W-:Y:S05]  /*9b80*/  BRA `(.L_x_163) ;  /* 0xffffff9400407947 */ /* 0x000fea000383ffff */
.L_x_57:
[----:B------:R-:W-:-:S07]  /*9b90*/  MOV R0, UR5 ;  /* 0x0000000500007c02 */ /* 0x000fce0008000f00 */
.L_x_164:
[----:B-1----:R1:W2:Y:S02]  /*9ba0*/  SYNCS.PHASECHK.TRANS64.TRYWAIT P0, [R0+URZ], R3 ;  /* 0x00000003000075a7 */ /* 0x0022a400080011ff */
[----:B--2---:R-:W-:Y:S05]  /*9bb0*/  @!P0 NANOSLEEP.SYNCS 0x989680 ;  /* 0x009896800000895d */ /* 0x004fea0003900000 */
[----:B------:R-:W2:Y:S02]  /*9bc0*/  @!P0 SYNCS.PHASECHK.TRANS64 P0, [R0+URZ], R3 ;  /* 0x00000003000085a7 */ /* 0x000ea400080010ff */
[----:B--2---:R-:W-:Y:S05]  /*9bd0*/  @!P0 BRA `(.L_x_164) ;  /* 0xfffffffc00f08947 */ /* 0x004fea000383ffff */
[----:B------:R-:W-:Y:S05]  /*9be0*/  BRA `(.L_x_165) ;  /* 0xffffff94004c7947 */ /* 0x000fea000383ffff */
.L_x_58:
[----:B------:R-:W-:-:S07]  /*9bf0*/  MOV R0, UR5 ;  /* 0x0000000500007c02 */ /* 0x000fce0008000f00 */
.L_x_166:
[----:B-1----:R1:W2:Y:S02]  /*9c00*/  SYNCS.PHASECHK.TRANS64.TRYWAIT P0, [R0+URZ], R3 ;  /* 0x00000003000075a7 */ /* 0x0022a400080011ff */
[----:B--2---:R-:W-:Y:S05]  /*9c10*/  @!P0 NANOSLEEP.SYNCS 0x989680 ;  /* 0x009896800000895d */ /* 0x004fea0003900000 */
[----:B------:R-:W2:Y:S02]  /*9c20*/  @!P0 SYNCS.PHASECHK.TRANS64 P0, [R0+URZ], R3 ;  /* 0x00000003000085a7 */ /* 0x000ea400080010ff */
[----:B--2---:R-:W-:Y:S05]  /*9c30*/  @!P0 BRA `(.L_x_166) ;  /* 0xfffffffc00f08947 */ /* 0x004fea000383ffff */
[----:B------:R-:W-:Y:S05]  /*9c40*/  BRA `(.L_x_167) ;  /* 0xffffff9400587947 */ /* 0x000fea000383ffff */
.L_x_59:
[----:B------:R-:W-:-:S07]  /*9c50*/  MOV R0, UR5 ;  /* 0x0000000500007c02 */ /* 0x000fce0008000f00 */
.L_x_168:
[----:B-1----:R1:W2:Y:S02]  /*9c60*/  SYNCS.PHASECHK.TRANS64.TRYWAIT P0, [R0+URZ], R3 ;  /* 0x00000003000075a7 */ /* 0x0022a400080011ff */
[----:B--2---:R-:W-:Y:S05]  /*9c70*/  @!P0 NANOSLEEP.SYNCS 0x989680 ;  /* 0x009896800000895d */ /* 0x004fea0003900000 */
[----:B------:R-:W2:Y:S02]  /*9c80*/  @!P0 SYNCS.PHASECHK.TRANS64 P0, [R0+URZ], R3 ;  /* 0x00000003000085a7 */ /* 0x000ea400080010ff */
[----:B--2---:R-:W-:Y:S05]  /*9c90*/  @!P0 BRA `(.L_x_168) ;  /* 0xfffffffc00f08947 */ /* 0x004fea000383ffff */
[----:B------:R-:W-:Y:S05]  /*9ca0*/  BRA `(.L_x_169) ;  /* 0xffffff9400647947 */ /* 0x000fea000383ffff */
.L_x_60:
[----:B------:R-:W-:-:S07]  /*9cb0*/  MOV R0, UR5 ;  /* 0x0000000500007c02 */ /* 0x000fce0008000f00 */
.L_x_170:
[----:B-1----:R1:W2:Y:S02]  /*9cc0*/  SYNCS.PHASECHK.TRANS64.TRYWAIT P0, [R0+URZ], R3 ;  /* 0x00000003000075a7 */ /* 0x0022a400080011ff */
[----:B--2---:R-:W-:Y:S05]  /*9cd0*/  @!P0 NANOSLEEP.SYNCS 0x989680 ;  /* 0x009896800000895d */ /* 0x004fea0003900000 */
[----:B------:R-:W2:Y:S02]  /*9ce0*/  @!P0 SYNCS.PHASECHK.TRANS64 P0, [R0+URZ], R3 ;  /* 0x00000003000085a7 */ /* 0x000ea400080010ff */
[----:B--2---:R-:W-:Y:S05]  /*9cf0*/  @!P0 BRA `(.L_x_170) ;  /* 0xfffffffc00f08947 */ /* 0x004fea000383ffff */
[----:B------:R-:W-:Y:S05]  /*9d00*/  BRA `(.L_x_171) ;  /* 0xffffff9400707947 */ /* 0x000fea000383ffff */
.L_x_61:
[----:B------:R-:W-:-:S07]  /*9d10*/  MOV R0, UR5 ;  /* 0x0000000500007c02 */ /* 0x000fce0008000f00 */
.L_x_172:
[----:B-1----:R1:W2:Y:S02]  /*9d20*/  SYNCS.PHASECHK.TRANS64.TRYWAIT P0, [R0+URZ], R3 ;  /* 0x00000003000075a7 */ /* 0x0022a400080011ff */
[----:B--2---:R-:W-:Y:S05]  /*9d30*/  @!P0 NANOSLEEP.SYNCS 0x989680 ;  /* 0x009896800000895d */ /* 0x004fea0003900000 */
[----:B------:R-:W2:Y:S02]  /*9d40*/  @!P0 SYNCS.PHASECHK.TRANS64 P0, [R0+URZ], R3 ;  /* 0x00000003000085a7 */ /* 0x000ea400080010ff */
[----:B--2---:R-:W-:Y:S05]  /*9d50*/  @!P0 BRA `(.L_x_172) ;  /* 0xfffffffc00f08947 */ /* 0x004fea000383ffff */
[----:B------:R-:W-:Y:S05]  /*9d60*/  BRA `(.L_x_173) ;  /* 0xffffff94007c7947 */ /* 0x000fea000383ffff */
.L_x_62:
[----:B------:R-:W-:-:S07]  /*9d70*/  MOV R0, UR5 ;  /* 0x0000000500007c02 */ /* 0x000fce0008000f00 */
.L_x_174:
[----:B-1----:R1:W2:Y:S02]  /*9d80*/  SYNCS.PHASECHK.TRANS64.TRYWAIT P0, [R0+URZ], R3 ;  /* 0x00000003000075a7 */ /* 0x0022a400080011ff */
[----:B--2---:R-:W-:Y:S05]  /*9d90*/  @!P0 NANOSLEEP.SYNCS 0x989680 ;  /* 0x009896800000895d */ /* 0x004fea0003900000 */
[----:B------:R-:W2:Y:S02]  /*9da0*/  @!P0 SYNCS.PHASECHK.TRANS64 P0, [R0+URZ], R3 ;  /* 0x00000003000085a7 */ /* 0x000ea400080010ff */
[----:B--2---:R-:W-:Y:S05]  /*9db0*/  @!P0 BRA `(.L_x_174) ;  /* 0xfffffffc00f08947 */ /* 0x004fea000383ffff */
[----:B------:R-:W-:Y:S05]  /*9dc0*/  BRA `(.L_x_175) ;  /* 0xffffff9400887947 */ /* 0x000fea000383ffff */
.L_x_63:
[----:B------:R-:W-:-:S07]  /*9dd0*/  MOV R0, UR5 ;  /* 0x0000000500007c02 */ /* 0x000fce0008000f00 */
.L_x_176:
[----:B-1----:R1:W2:Y:S02]  /*9de0*/  SYNCS.PHASECHK.TRANS64.TRYWAIT P0, [R0+URZ], R3 ;  /* 0x00000003000075a7 */ /* 0x0022a400080011ff */
[----:B--2---:R-:W-:Y:S05]  /*9df0*/  @!P0 NANOSLEEP.SYNCS 0x989680 ;  /* 0x009896800000895d */ /* 0x004fea0003900000 */
[----:B------:R-:W2:Y:S02]  /*9e00*/  @!P0 SYNCS.PHASECHK.TRANS64 P0, [R0+URZ], R3 ;  /* 0x00000003000085a7 */ /* 0x000ea400080010ff */
[----:B--2---:R-:W-:Y:S05]  /*9e10*/  @!P0 BRA `(.L_x_176) ;  /* 0xfffffffc00f08947 */ /* 0x004fea000383ffff */
[----:B------:R-:W-:Y:S05]  /*9e20*/  BRA `(.L_x_177) ;  /* 0xffffff9400947947 */ /* 0x000fea000383ffff */
.L_x_64:
[----:B------:R-:W-:-:S07]  /*9e30*/  MOV R0, UR5 ;  /* 0x0000000500007c02 */ /* 0x000fce0008000f00 */
.L_x_178:
[----:B-1----:R1:W2:Y:S02]  /*9e40*/  SYNCS.PHASECHK.TRANS64.TRYWAIT P0, [R0+URZ], R3 ;  /* 0x00000003000075a7 */ /* 0x0022a400080011ff */
[----:B--2---:R-:W-:Y:S05]  /*9e50*/  @!P0 NANOSLEEP.SYNCS 0x989680 ;  /* 0x009896800000895d */ /* 0x004fea0003900000 */
[----:B------:R-:W2:Y:S02]  /*9e60*/  @!P0 SYNCS.PHASECHK.TRANS64 P0, [R0+URZ], R3 ;  /* 0x00000003000085a7 */ /* 0x000ea400080010ff */
[----:B--2---:R-:W-:Y:S05]  /*9e70*/  @!P0 BRA `(.L_x_178) ;  /* 0xfffffffc00f08947 */ /* 0x004fea000383ffff */
[----:B------:R-:W-:Y:S05]  /*9e80*/  BRA `(.L_x_179) ;  /* 0xffffff9400a07947 */ /* 0x000fea000383ffff */
.L_x_65:
[----:B------:R-:W-:-:S07]  /*9e90*/  MOV R0, UR5 ;  /* 0x0000000500007c02 */ /* 0x000fce0008000f00 */
.L_x_180:
[----:B-1----:R1:W2:Y:S02]  /*9ea0*/  SYNCS.PHASECHK.TRANS64.TRYWAIT P0, [R0+URZ], R3 ;  /* 0x00000003000075a7 */ /* 0x0022a400080011ff */
[----:B--2---:R-:W-:Y:S05]  /*9eb0*/  @!P0 NANOSLEEP.SYNCS 0x989680 ;  /* 0x009896800000895d */ /* 0x004fea0003900000 */
[----:B------:R-:W2:Y:S02]  /*9ec0*/  @!P0 SYNCS.PHASECHK.TRANS64 P0, [R0+URZ], R3 ;  /* 0x00000003000085a7 */ /* 0x000ea400080010ff */
[----:B--2---:R-:W-:Y:S05]  /*9ed0*/  @!P0 BRA `(.L_x_180) ;  /* 0xfffffffc00f08947 */ /* 0x004fea000383ffff */
[----:B------:R-:W-:Y:S05]  /*9ee0*/  BRA `(.L_x_181) ;  /* 0xffffff9400ac7947 */ /* 0x000fea000383ffff */
.L_x_66:
[----:B------:R-:W-:-:S07]  /*9ef0*/  MOV R0, UR5 ;  /* 0x0000000500007c02 */ /* 0x000fce0008000f00 */
.L_x_182:
[----:B-1----:R1:W2:Y:S02]  /*9f00*/  SYNCS.PHASECHK.TRANS64.TRYWAIT P0, [R0+URZ], R3 ;  /* 0x00000003000075a7 */ /* 0x0022a400080011ff */
[----:B--2---:R-:W-:Y:S05]  /*9f10*/  @!P0 NANOSLEEP.SYNCS 0x989680 ;  /* 0x009896800000895d */ /* 0x004fea0003900000 */
[----:B------:R-:W2:Y:S02]  /*9f20*/  @!P0 SYNCS.PHASECHK.TRANS64 P0, [R0+URZ], R3 ;  /* 0x00000003000085a7 */ /* 0x000ea400080010ff */
[----:B--2---:R-:W-:Y:S05]  /*9f30*/  @!P0 BRA `(.L_x_182) ;  /* 0xfffffffc00f08947 */ /* 0x004fea000383ffff */
[----:B------:R-:W-:Y:S05]  /*9f40*/  BRA `(.L_x_183) ;  /* 0xffffff9400b87947 */ /* 0x000fea000383ffff */
.L_x_69:
[----:B-1----:R1:W2:Y:S02]  /*9f50*/  SYNCS.PHASECHK.TRANS64.TRYWAIT P0, [R2+URZ+0x210], R5 ;  /* 0x00021005020075a7 */ /* 0x0022a400080011ff */
[----:B--2---:R-:W-:Y:S05]  /*9f60*/  @!P0 NANOSLEEP.SYNCS 0x989680 ;  /* 0x009896800000895d */ /* 0x004fea0003900000 */
[----:B------:R-:W2:Y:S02]  /*9f70*/  @!P0 SYNCS.PHASECHK.TRANS64 P0, [R2+URZ+0x210], R5 ;  /* 0x00021005020085a7 */ /* 0x000ea400080010ff */
[----:B--2---:R-:W-:Y:S05]  /*9f80*/  @!P0 BRA `(.L_x_69) ;  /* 0xfffffffc00f08947 */ /* 0x004fea000383ffff */
[----:B------:R-:W-:Y:S05]  /*9f90*/  BRA `(.L_x_184) ;  /* 0xffffff9800147947 */ /* 0x000fea000383ffff */
.L_x_70:
[----:B------:R-:W-:-:S07]  /*9fa0*/  MOV R2, UR4 ;  /* 0x0000000400027c02 */ /* 0x000fce0008000f00 */
.L_x_185:
[----:B-1----:R1:W2:Y:S02]  /*9fb0*/  SYNCS.PHASECHK.TRANS64.TRYWAIT P0, [R2+URZ+0x1c0], R5 ;  /* 0x0001c005020075a7 */ /* 0x0022a400080011ff */
[----:B--2---:R-:W-:Y:S05]  /*9fc0*/  @!P0 NANOSLEEP.SYNCS 0x989680 ;  /* 0x009896800000895d */ /* 0x004fea0003900000 */
[----:B------:R-:W2:Y:S02]  /*9fd0*/  @!P0 SYNCS.PHASECHK.TRANS64 P0, [R2+URZ+0x1c0], R5 ;  /* 0x0001c005020085a7 */ /* 0x000ea400080010ff */
[----:B--2---:R-:W-:Y:S05]  /*9fe0*/  @!P0 BRA `(.L_x_185) ;  /* 0xfffffffc00f08947 */ /* 0x004fea000383ffff */
[----:B------:R-:W-:Y:S05]  /*9ff0*/  BRA `(.L_x_186) ;  /* 0xffffff9800247947 */ /* 0x000fea000383ffff */
.L_x_71:
[----:B-1----:R1:W2:Y:S02]  /*a000*/  SYNCS.PHASECHK.TRANS64.TRYWAIT P1, [R2+URZ+0x1b0], R5 ;  /* 0x0001b005020075a7 */ /* 0x0022a400080211ff */
[----:B--2---:R-:W-:Y:S05]  /*a010*/  @!P1 NANOSLEEP.SYNCS 0x989680 ;  /* 0x009896800000995d */ /* 0x004fea0003900000 */
[----:B------:R-:W2:Y:S02]  /*a020*/  @!P1 SYNCS.PHASECHK.TRANS64 P1, [R2+URZ+0x1b0], R5 ;  /* 0x0001b005020095a7 */ /* 0x000ea400080210ff */
[----:B--2---:R-:W-:Y:S05]  /*a030*/  @!P1 BRA `(.L_x_71) ;  /* 0xfffffffc00f09947 */ /* 0x004fea000383ffff */
[----:B------:R-:W-:Y:S05]  /*a040*/  BRA `(.L_x_187) ;  /* 0xffffff9800547947 */ /* 0x000fea000383ffff */
.L_x_74:
[----:B------:R-:W-:-:S07]  /*a050*/  MOV R0, UR4 ;  /* 0x0000000400007c02 */ /* 0x000fce0008000f00 */
.L_x_188:
[----:B-1----:R1:W2:Y:S02]  /*a060*/  SYNCS.PHASECHK.TRANS64.TRYWAIT P0, [R0+URZ+0x1c0], R3 ;  /* 0x0001c003000075a7 */ /* 0x0022a400080011ff */
[----:B--2---:R-:W-:Y:S05]  /*a070*/  @!P0 NANOSLEEP.SYNCS 0x989680 ;  /* 0x009896800000895d */ /* 0x004fea0003900000 */
[----:B------:R-:W2:Y:S02]  /*a080*/  @!P0 SYNCS.PHASECHK.TRANS64 P0, [R0+URZ+0x1c0], R3 ;  /* 0x0001c003000085a7 */ /* 0x000ea400080010ff */
[----:B--2---:R-:W-:Y:S05]  /*a090*/  @!P0 BRA `(.L_x_188) ;  /* 0xfffffffc00f08947 */ /* 0x004fea000383ffff */
[----:B------:R-:W-:Y:S05]  /*a0a0*/  BRA `(.L_x_73) ;  /* 0xffffff9800a87947 */ /* 0x000fea000383ffff */
.L_x_81:
[----:B-1----:R1:W2:Y:S02]  /*a0b0*/  SYNCS.PHASECHK.TRANS64.TRYWAIT P1, [R0+URZ+0x1b0], R5 ;  /* 0x0001b005000075a7 */ /* 0x0022a400080211ff */
[----:B--2---:R-:W-:Y:S05]  /*a0c0*/  @!P1 NANOSLEEP.SYNCS 0x989680 ;  /* 0x009896800000995d */ /* 0x004fea0003900000 */
[----:B------:R-:W2:Y:S02]  /*a0d0*/  @!P1 SYNCS.PHASECHK.TRANS64 P1, [R0+URZ+0x1b0], R5 ;  /* 0x0001b005000095a7 */ /* 0x000ea400080210ff */
[----:B--2---:R-:W-:Y:S05]  /*a0e0*/  @!P1 BRA `(.L_x_81) ;  /* 0xfffffffc00f09947 */ /* 0x004fea000383ffff */
[----:B------:R-:W-:Y:S05]  /*a0f0*/  BRA `(.L_x_189) ;  /* 0xffffffa000047947 */ /* 0x000fea000383ffff */
.L_x_82:
[----:B------:R-:W-:-:S07]  /*a100*/  MOV R3, UR18 ;  /* 0x0000001200037c02 */ /* 0x000fce0008000f00 */
.L_x_190:
[----:B-1----:R1:W2:Y:S02]  /*a110*/  SYNCS.PHASECHK.TRANS64.TRYWAIT P0, [R3+URZ+0x1f0], R0 ;  /* 0x0001f000030075a7 */ /* 0x0022a400080011ff */
[----:B--2---:R-:W-:Y:S05]  /*a120*/  @!P0 NANOSLEEP.SYNCS 0x989680 ;  /* 0x009896800000895d */ /* 0x004fea0003900000 */
[----:B------:R-:W2:Y:S02]  /*a130*/  @!P0 SYNCS.PHASECHK.TRANS64 P0, [R3+URZ+0x1f0], R0 ;  /* 0x0001f000030085a7 */ /* 0x000ea400080010ff */
[----:B--2---:R-:W-:Y:S05]  /*a140*/  @!P0 BRA `(.L_x_190) ;  /* 0xfffffffc00f08947 */ /* 0x004fea000383ffff */
[----:B------:R-:W-:Y:S05]  /*a150*/  BRA `(.L_x_191) ;  /* 0xffffffa000387947 */ /* 0x000fea000383ffff */
.L_x_85:
[----:B------:R-:W-:Y:S07]  /*a160*/  MOV R0, UR6 ;  /* 0x0000000600007c02 */ /* 0x000fee0008000f00 */
.L_x_192:
[----:B-1----:R1:W2:Y:S02]  /*a170*/  SYNCS.PHASECHK.TRANS64.TRYWAIT P0, [R0+URZ], R3 ;  /* 0x00000003000075a7 */ /* 0x0022a400080011ff */
[----:B--2---:R-:W-:Y:S05]  /*a180*/  @!P0 NANOSLEEP.SYNCS 0x989680 ;  /* 0x009896800000895d */ /* 0x004fea0003900000 */
[----:B------:R-:W2:Y:S02]  /*a190*/  @!P0 SYNCS.PHASECHK.TRANS64 P0, [R0+URZ], R3 ;  /* 0x00000003000085a7 */ /* 0x000ea400080010ff */
[----:B--2---:R-:W-:Y:S05]  /*a1a0*/  @!P0 BRA `(.L_x_192) ;  /* 0xfffffffc00f08947 */ /* 0x004fea000383ffff */
[----:B------:R-:W-:Y:S05]  /*a1b0*/  BRA `(.L_x_84) ;  /* 0xffffffa000587947 */ /* 0x000fea000383ffff */
.L_x_88:
[----:B------:R-:W-:-:S07]  /*a1c0*/  MOV R0, UR4 ;  /* 0x0000000400007c02 */ /* 0x000fce0008000f00 */
.L_x_193:
[----:B--2---:R2:W4:Y:S02]  /*a1d0*/  SYNCS.PHASECHK.TRANS64.TRYWAIT P0, [R0+URZ], R3 ;  /* 0x00000003000075a7 */ /* 0x00452400080011ff */
[----:B----4-:R-:W-:Y:S05]  /*a1e0*/  @!P0 NANOSLEEP.SYNCS 0x989680 ;  /* 0x009896800000895d */ /* 0x010fea0003900000 */
[----:B------:R-:W4:Y:S02]  /*a1f0*/  @!P0 SYNCS.PHASECHK.TRANS64 P0, [R0+URZ], R3 ;  /* 0x00000003000085a7 */ /* 0x000f2400080010ff */
[----:B----4-:R-:W-:Y:S05]  /*a200*/  @!P0 BRA `(.L_x_193) ;  /* 0xfffffffc00f08947 */ /* 0x010fea000383ffff */
[----:B------:R-:W-:Y:S05]  /*a210*/  BRA `(.L_x_194) ;  /* 0xffffffa000f87947 */ /* 0x000fea000383ffff */
.L_x_89:
[----:B------:R-:W-:-:S07]  /*a220*/  MOV R0, UR5 ;  /* 0x0000000500007c02 */ /* 0x000fce0008000f00 */
.L_x_195:
[----:B-1----:R1:W2:Y:S02]  /*a230*/  SYNCS.PHASECHK.TRANS64.TRYWAIT P0, [R0+URZ], R3 ;  /* 0x00000003000075a7 */ /* 0x0022a400080011ff */
[----:B--2---:R-:W-:Y:S05]  /*a240*/  @!P0 NANOSLEEP.SYNCS 0x989680 ;  /* 0x009896800000895d */ /* 0x004fea0003900000 */
[----:B------:R-:W2:Y:S02]  /*a250*/  @!P0 SYNCS.PHASECHK.TRANS64 P0, [R0+URZ], R3 ;  /* 0x00000003000085a7 */ /* 0x000ea400080010ff */
[----:B--2---:R-:W-:Y:S05]  /*a260*/  @!P0 BRA `(.L_x_195) ;  /* 0xfffffffc00f08947 */ /* 0x004fea000383ffff */
[----:B------:R-:W-:Y:S05]  /*a270*/  BRA `(.L_x_196) ;  /* 0xffffffa400047947 */ /* 0x000fea000383ffff */
.L_x_90:
[----:B------:R-:W-:-:S07]  /*a280*/  MOV R0, UR5 ;  /* 0x0000000500007c02 */ /* 0x000fce0008000f00 */
.L_x_197:
[----:B-1----:R1:W2:Y:S02]  /*a290*/  SYNCS.PHASECHK.TRANS64.TRYWAIT P0, [R0+URZ], R3 ;  /* 0x00000003000075a7 */ /* 0x0022a400080011ff */
[----:B--2---:R-:W-:Y:S05]  /*a2a0*/  @!P0 NANOSLEEP.SYNCS 0x989680 ;  /* 0x009896800000895d */ /* 0x004fea0003900000 */
[----:B------:R-:W2:Y:S02]  /*a2b0*/  @!P0 SYNCS.PHASECHK.TRANS64 P0, [R0+URZ], R3 ;  /* 0x00000003000085a7 */ /* 0x000ea400080010ff */
[----:B--2---:R-:W-:Y:S05]  /*a2c0*/  @!P0 BRA `(.L_x_197) ;  /* 0xfffffffc00f08947 */ /* 0x004fea000383ffff */
[----:B------:R-:W-:Y:S05]  /*a2d0*/  BRA `(.L_x_198) ;  /* 0xffffffa400107947 */ /* 0x000fea000383ffff */
.L_x_91:
[----:B------:R-:W-:-:S07]  /*a2e0*/  MOV R0, UR4 ;  /* 0x0000000400007c02 */ /* 0x000fce0008000f00 */
.L_x_199:
[----:B-1----:R1:W2:Y:S02]  /*a2f0*/  SYNCS.PHASECHK.TRANS64.TRYWAIT P0, [R0+URZ], R3 ;  /* 0x00000003000075a7 */ /* 0x0022a400080011ff */
[----:B--2---:R-:W-:Y:S05]  /*a300*/  @!P0 NANOSLEEP.SYNCS 0x989680 ;  /* 0x009896800000895d */ /* 0x004fea0003900000 */
[----:B------:R-:W2:Y:S02]  /*a310*/  @!P0 SYNCS.PHASECHK.TRANS64 P0, [R0+URZ], R3 ;  /* 0x00000003000085a7 */ /* 0x000ea400080010ff */
[----:B--2---:R-:W-:Y:S05]  /*a320*/  @!P0 BRA `(.L_x_199) ;  /* 0xfffffffc00f08947 */ /* 0x004fea000383ffff */
[----:B------:R-:W-:Y:S05]  /*a330*/  BRA `(.L_x_200) ;  /* 0xffffffa4001c7947 */ /* 0x000fea000383ffff */
.L_x_96:
[----:B--2---:R2:W3:Y:S02]  /*a340*/  SYNCS.PHASECHK.TRANS64.TRYWAIT P0, [R12+URZ+0x1b0], R9 ;  /* 0x0001b0090c0075a7 */ /* 0x0044e400080011ff */
[----:B---3--:R-:W-:Y:S05]  /*a350*/  @!P0 NANOSLEEP.SYNCS 0x989680 ;  /* 0x009896800000895d */ /* 0x008fea0003900000 */
[----:B------:R-:W3:Y:S02]  /*a360*/  @!P0 SYNCS.PHASECHK.TRANS64 P0, [R12+URZ+0x1b0], R9 ;  /* 0x0001b0090c0085a7 */ /* 0x000ee400080010ff */
[----:B---3--:R-:W-:Y:S05]  /*a370*/  @!P0 BRA `(.L_x_96) ;  /* 0xfffffffc00f08947 */ /* 0x008fea000383ffff */
[----:B------:R-:W-:Y:S05]  /*a380*/  BRA `(.L_x_201) ;  /* 0xffffffa800347947 */ /* 0x000fea000383ffff */
.L_x_99:
[----:B------:R-:W-:Y:S07]  /*a390*/  MOV R0, UR21 ;  /* 0x0000001500007c02 */ /* 0x000fee0008000f00 */
.L_x_202:
[----:B--2---:R2:W3:Y:S02]  /*a3a0*/  SYNCS.PHASECHK.TRANS64.TRYWAIT P2, [R0+URZ+0x1a8], R11 ;  /* 0x0001a80b000075a7 */ /* 0x0044e400080411ff */
[----:B---3--:R-:W-:Y:S05]  /*a3b0*/  @!P2 NANOSLEEP.SYNCS 0x989680 ;  /* 0x009896800000a95d */ /* 0x008fea0003900000 */
[----:B------:R-:W3:Y:S02]  /*a3c0*/  @!P2 SYNCS.PHASECHK.TRANS64 P2, [R0+URZ+0x1a8], R11 ;  /* 0x0001a80b0000a5a7 */ /* 0x000ee400080410ff */
[----:B---3--:R-:W-:Y:S05]  /*a3d0*/  @!P2 BRA `(.L_x_202) ;  /* 0xfffffffc00f0a947 */ /* 0x008fea000383ffff */
[----:B------:R-:W-:Y:S05]  /*a3e0*/  BRA `(.L_x_98) ;  /* 0xffffffac009c7947 */ /* 0x000fea000383ffff */
.L_x_102:
[----:B--2---:R-:W-:Y:S07]  /*a3f0*/  MOV R0, UR21 ;  /* 0x0000001500007c02 */ /* 0x004fee0008000f00 */
.L_x_203:
[----:B--2---:R2:W3:Y:S02]  /*a400*/  SYNCS.PHASECHK.TRANS64.TRYWAIT P0, [R0+URZ+0x190], R9 ;  /* 0x00019009000075a7 */ /* 0x0044e400080011ff */
[----:B---3--:R-:W-:Y:S05]  /*a410*/  @!P0 NANOSLEEP.SYNCS 0x989680 ;  /* 0x009896800000895d */ /* 0x008fea0003900000 */
[----:B------:R-:W3:Y:S02]  /*a420*/  @!P0 SYNCS.PHASECHK.TRANS64 P0, [R0+URZ+0x190], R9 ;  /* 0x00019009000085a7 */ /* 0x000ee400080010ff */
[----:B---3--:R-:W-:Y:S05]  /*a430*/  @!P0 BRA `(.L_x_203) ;  /* 0xfffffffc00f08947 */ /* 0x008fea000383ffff */
[----:B------:R-:W-:Y:S05]  /*a440*/  BRA `(.L_x_204) ;  /* 0xffffffac00f87947 */ /* 0x000fea000383ffff */
.L_x_103:
[----:B------:R-:W-:Y:S07]  /*a450*/  MOV R0, UR21 ;  /* 0x0000001500007c02 */ /* 0x000fee0008000f00 */
.L_x_205:
[----:B--2---:R2:W3:Y:S02]  /*a460*/  SYNCS.PHASECHK.TRANS64.TRYWAIT P0, [R0+URZ+0x198], R9 ;  /* 0x00019809000075a7 */ /* 0x0044e400080011ff */
[----:B---3--:R-:W-:Y:S05]  /*a470*/  @!P0 NANOSLEEP.SYNCS 0x989680 ;  /* 0x009896800000895d */ /* 0x008fea0003900000 */
[----:B------:R-:W3:Y:S02]  /*a480*/  @!P0 SYNCS.PHASECHK.TRANS64 P0, [R0+URZ+0x198], R9 ;  /* 0x00019809000085a7 */ /* 0x000ee400080010ff */
[----:B---3--:R-:W-:Y:S05]  /*a490*/  @!P0 BRA `(.L_x_205) ;  /* 0xfffffffc00f08947 */ /* 0x008fea000383ffff */
[----:B------:R-:W-:Y:S05]  /*a4a0*/  BRA `(.L_x_206) ;  /* 0xffffffb000347947 */ /* 0x000fea000383ffff */
.L_x_105:
[----:B------:R-:W-:-:S07]  /*a4b0*/  MOV R0, UR21 ;  /* 0x0000001500007c02 */ /* 0x000fce0008000f00 */
.L_x_207:
[----:B---3--:R3:W4:Y:S02]  /*a4c0*/  SYNCS.PHASECHK.TRANS64.TRYWAIT P0, [R0+URZ+0x190], R3 ;  /* 0x00019003000075a7 */ /* 0x00872400080011ff */
[----:B----4-:R-:W-:Y:S05]  /*a4d0*/  @!P0 NANOSLEEP.SYNCS 0x989680 ;  /* 0x009896800000895d */ /* 0x010fea0003900000 */
[----:B------:R-:W4:Y:S02]  /*a4e0*/  @!P0 SYNCS.PHASECHK.TRANS64 P0, [R0+URZ+0x190], R3 ;  /* 0x00019003000085a7 */ /* 0x000f2400080010ff */
[----:B----4-:R-:W-:Y:S05]  /*a4f0*/  @!P0 BRA `(.L_x_207) ;  /* 0xfffffffc00f08947 */ /* 0x010fea000383ffff */
[----:B------:R-:W-:Y:S05]  /*a500*/  BRA `(.L_x_208) ;  /* 0xffffffb000a87947 */ /* 0x000fea000383ffff */
.L_x_107:
[----:B-1----:R1:W2:Y:S02]  /*a510*/  SYNCS.PHASECHK.TRANS64.TRYWAIT P0, [R3+URZ+0x1b0], R0 ;  /* 0x0001b000030075a7 */ /* 0x0022a400080011ff */
[----:B--2---:R-:W-:Y:S05]  /*a520*/  @!P0 NANOSLEEP.SYNCS 0x989680 ;  /* 0x009896800000895d */ /* 0x004fea0003900000 */
[----:B------:R-:W2:Y:S02]  /*a530*/  @!P0 SYNCS.PHASECHK.TRANS64 P0, [R3+URZ+0x1b0], R0 ;  /* 0x0001b000030085a7 */ /* 0x000ea400080010ff */
[----:B--2---:R-:W-:Y:S05]  /*a540*/  @!P0 BRA `(.L_x_107) ;  /* 0xfffffffc00f08947 */ /* 0x004fea000383ffff */
[----:B------:R-:W-:Y:S05]  /*a550*/  BRA `(.L_x_209) ;  /* 0xffffffb400687947 */ /* 0x000fea000383ffff */
.L_x_118:
[----:B-1----:R1:W2:Y:S02]  /*a560*/  SYNCS.PHASECHK.TRANS64.TRYWAIT P1, [R3+URZ+0x180], R0 ;  /* 0x00018000030075a7 */ /* 0x0022a400080211ff */
[----:B--2---:R-:W-:Y:S05]  /*a570*/  @!P1 NANOSLEEP.SYNCS 0x989680 ;  /* 0x009896800000995d */ /* 0x004fea0003900000 */
[----:B------:R-:W2:Y:S02]  /*a580*/  @!P1 SYNCS.PHASECHK.TRANS64 P1, [R3+URZ+0x180], R0 ;  /* 0x00018000030095a7 */ /* 0x000ea400080210ff */
[----:B--2---:R-:W-:Y:S05]  /*a590*/  @!P1 BRA `(.L_x_118) ;  /* 0xfffffffc00f09947 */ /* 0x004fea000383ffff */
[----:B------:R-:W-:Y:S05]  /*a5a0*/  BRA `(.L_x_117) ;  /* 0xffffffc000e47947 */ /* 0x000fea000383ffff */
.L_x_120:
[----:B--2---:R2:W4:Y:S02]  /*a5b0*/  SYNCS.PHASECHK.TRANS64.TRYWAIT P0, [R186+URZ+0x1d0], R5 ;  /* 0x0001d005ba0075a7 */ /* 0x00452400080011ff */
[----:B----4-:R-:W-:Y:S05]  /*a5c0*/  @!P0 NANOSLEEP.SYNCS 0x989680 ;  /* 0x009896800000895d */ /* 0x010fea0003900000 */
[----:B------:R-:W4:Y:S02]  /*a5d0*/  @!P0 SYNCS.PHASECHK.TRANS64 P0, [R186+URZ+0x1d0], R5 ;  /* 0x0001d005ba0085a7 */ /* 0x000f2400080010ff */
[----:B----4-:R-:W-:Y:S05]  /*a5e0*/  @!P0 BRA `(.L_x_120) ;  /* 0xfffffffc00f08947 */ /* 0x010fea000383ffff */
[----:B------:R-:W-:Y:S05]  /*a5f0*/  BRA `(.L_x_119) ;  /* 0xffffffc400407947 */ /* 0x000fea000383ffff */
.L_x_129:
[----:B--2---:R2:W3:Y:S02]  /*a600*/  SYNCS.PHASECHK.TRANS64.TRYWAIT P0, [R193+URZ+0x180], R0 ;  /* 0x00018000c10075a7 */ /* 0x0044e400080011ff */
[----:B---3--:R-:W-:Y:S05]  /*a610*/  @!P0 NANOSLEEP.SYNCS 0x989680 ;  /* 0x009896800000895d */ /* 0x008fea0003900000 */
[----:B------:R-:W3:Y:S02]  /*a620*/  @!P0 SYNCS.PHASECHK.TRANS64 P0, [R193+URZ+0x180], R0 ;  /* 0x00018000c10085a7 */ /* 0x000ee400080010ff */
[----:B---3--:R-:W-:Y:S05]  /*a630*/  @!P0 BRA `(.L_x_129) ;  /* 0xfffffffc00f08947 */ /* 0x008fea000383ffff */
[----:B------:R-:W-:Y:S05]  /*a640*/  BRA `(.L_x_128) ;  /* 0xffffffd8004c7947 */ /* 0x000fea000383ffff */
        .weak           $__internal_0_$__cuda_sm10x_tcgen05_guardrail_trap_col_being_dealloced_not_returned_by_alloc
        .type           $__internal_0_$__cuda_sm10x_tcgen05_guardrail_trap_col_being_dealloced_not_returned_by_alloc,@function
        .size           $__internal_0_$__cuda_sm10x_tcgen05_guardrail_trap_col_being_dealloced_not_returned_by_alloc,($__internal_1_$__cuda_sm10x_tcgen05_guardrail_trap_phase_invalid_during_alloc - $__internal_0_$__cuda_sm10x_tcgen05_guardrail_trap_col_being_dealloced_not_returned_by_alloc)
$__internal_0_$__cuda_sm10x_tcgen05_guardrail_trap_col_being_dealloced_not_returned_by_alloc:
[----:B------:R-:W-:Y:S05]  /*a650*/  BPT.TRAP 0x1 ;  /* 0x000000040000795c */ /* 0x000fea0000300000 */
[----:B------:R-:W-:-:S04]  /*a660*/  HFMA2 R3, -RZ, RZ, 0, 0 ;  /* 0x00000000ff037431 */ /* 0x000fc800000001ff */
[----:B------:R-:W-:Y:S05]  /*a670*/  RET.REL.NODEC R2 `(_ZN7cutlass13device_kernelINS_4gemm6kernel13GemmUniversalIN4cute5tupleIJiiiiEEENS1_10collective13CollectiveMmaINS1_35MainloopSm100TmaUmmaWarpSpecializedILi24ELi2ELi4ENS5_IJNS4_1CILi1EEENSA_ILi2EEESB_EEEEENS5_IJNSA_ILi128EEESF_NSA_ILi32EEEEEENS_12float_e5m2_tENS5_IJlSB_lEEESI_SJ_NS4_8TiledMMAINS4_8MMA_AtomIJNS4_10MMA_TraitsINS4_19SM100_MMA_F8F6F4_SSEJSI_SI_fSF_SF_NS4_17integral_constantINS4_4UMMA5MajorELSQ_0EEESR_NSO_INSP_7ScaleInELSS_0EEEST_EEEEEENS4_6LayoutINS5_IJSB_SB_SB_EEENS5_IJNSA_ILi0EEESY_SY_EEEEENS5_IJNS4_10UnderscoreES11_S11_EEEEENS4_23SM90_TMA_LOAD_MULTICASTENS4_14ComposedLayoutINS4_7SwizzleILi1ELi4ELi3EEENS4_18smem_ptr_flag_bitsILi8EEENSW_INS5_IJNSA_ILi8EEESG_EEENS5_IJSG_SB_EEEEEEEvNS4_8identityENS4_13SM90_TMA_LOADES1E_vS1F_EENS_8epilogue10collective18CollectiveEpilogueINS1I_23Sm100TmaWarpSpecializedILi2ELi2ELi64ELb0ELb0EEEJSH_NS5_IJNSW_ISF_SB_EENSW_INSA_ILi64EEESB_EEEEESI_SJ_SI_SJ_NS1I_6fusion15FusionCallbacksIS1M_NS1R_17LinearCombinationISI_fSI_fLNS_15FloatRoundStyleE2EEESH_S1Q_JEEENS4_5SM1004TMEM4LOAD26SM100_TMEM_LOAD_32dp32b64xES1G_NS15_INS16_ILi2ELi4ELi3EEES19_NSW_INS5_IJS1A_S1O_EEENS5_IJS1O_SB_EEEEEEENS4_39AutoVectorizingCopyWithAssumedAlignmentILi128EEENS4_14SM90_TMA_STOREES25_S27_S27_EEEvvEEEEvNT_6ParamsE) ;  /* 0xffffff5802607950 */ /* 0x000fea0003c3ffff */
        .weak           $__internal_1_$__cuda_sm10x_tcgen05_guardrail_trap_phase_invalid_during_alloc
        .type           $__internal_1_$__cuda_sm10x_tcgen05_guardrail_trap_phase_invalid_during_alloc,@function
        .size           $__internal_1_$__cuda_sm10x_tcgen05_guardrail_trap_phase_invalid_during_alloc,($__internal_2_$__cuda_sm10x_tcgen05_guardrail_trap_unallocated_columns_being_dealloced - $__internal_1_$__cuda_sm10x_tcgen05_guardrail_trap_phase_invalid_during_alloc)
$__internal_1_$__cuda_sm10x_tcgen05_guardrail_trap_phase_invalid_during_alloc:
[----:B------:R-:W-:Y:S05]  /*a680*/  BPT.TRAP 0x1 ;  /* 0x000000040000795c */ /* 0x000fea0000300000 */
[----:B------:R-:W-:-:S04]  /*a690*/  MOV R5, 0x0 ;  /* 0x0000000000057802 */ /* 0x000fc80000000f00 */
[----:B------:R-:W-:Y:S05]  /*a6a0*/  RET.REL.NODEC R4 `(_ZN7cutlass13device_kernelINS_4gemm6kernel13GemmUniversalIN4cute5tupleIJiiiiEEENS1_10collective13CollectiveMmaINS1_35MainloopSm100TmaUmmaWarpSpecializedILi24ELi2ELi4ENS5_IJNS4_1CILi1EEENSA_ILi2EEESB_EEEEENS5_IJNSA_ILi128EEESF_NSA_ILi32EEEEEENS_12float_e5m2_tENS5_IJlSB_lEEESI_SJ_NS4_8TiledMMAINS4_8MMA_AtomIJNS4_10MMA_TraitsINS4_19SM100_MMA_F8F6F4_SSEJSI_SI_fSF_SF_NS4_17integral_constantINS4_4UMMA5MajorELSQ_0EEESR_NSO_INSP_7ScaleInELSS_0EEEST_EEEEEENS4_6LayoutINS5_IJSB_SB_SB_EEENS5_IJNSA_ILi0EEESY_SY_EEEEENS5_IJNS4_10UnderscoreES11_S11_EEEEENS4_23SM90_TMA_LOAD_MULTICASTENS4_14ComposedLayoutINS4_7SwizzleILi1ELi4ELi3EEENS4_18smem_ptr_flag_bitsILi8EEENSW_INS5_IJNSA_ILi8EEESG_EEENS5_IJSG_SB_EEEEEEEvNS4_8identityENS4_13SM90_TMA_LOADES1E_vS1F_EENS_8epilogue10collective18CollectiveEpilogueINS1I_23Sm100TmaWarpSpecializedILi2ELi2ELi64ELb0ELb0EEEJSH_NS5_IJNSW_ISF_SB_EENSW_INSA_ILi64EEESB_EEEEESI_SJ_SI_SJ_NS1I_6fusion15FusionCallbacksIS1M_NS1R_17LinearCombinationISI_fSI_fLNS_15FloatRoundStyleE2EEESH_S1Q_JEEENS4_5SM1004TMEM4LOAD26SM100_TMEM_LOAD_32dp32b64xES1G_NS15_INS16_ILi2ELi4ELi3EEES19_NSW_INS5_IJS1A_S1O_EEENS5_IJS1O_SB_EEEEEEENS4_39AutoVectorizingCopyWithAssumedAlignmentILi128EEENS4_14SM90_TMA_STOREES25_S27_S27_EEEvvEEEEvNT_6ParamsE) ;  /* 0xffffff5804547950 */ /* 0x000fea0003c3ffff */
        .weak           $__internal_2_$__cuda_sm10x_tcgen05_guardrail_trap_unallocated_columns_being_dealloced
        .type           $__internal_2_$__cuda_sm10x_tcgen05_guardrail_trap_unallocated_columns_being_dealloced,@function
        .size           $__internal_2_$__cuda_sm10x_tcgen05_guardrail_trap_unallocated_columns_being_dealloced,(.L_x_211 - $__internal_2_$__cuda_sm10x_tcgen05_guardrail_trap_unallocated_columns_being_dealloced)
$__internal_2_$__cuda_sm10x_tcgen05_guardrail_trap_unallocated_columns_being_dealloced:
[----:B------:R-:W-:Y:S05]  /*a6b0*/  BPT.TRAP 0x1 ;  /* 0x000000040000795c */ /* 0x000fea0000300000 */
[----:B------:R-:W-:-:S04]  /*a6c0*/  HFMA2 R3, -RZ, RZ, 0, 0 ;  /* 0x00000000ff037431 */ /* 0x000fc800000001ff */
[----:B------:R-:W-:Y:S05]  /*a6d0*/  RET.REL.NODEC R2 `(_ZN7cutlass13device_kernelINS_4gemm6kernel13GemmUniversalIN4cute5tupleIJiiiiEEENS1_10collective13CollectiveMmaINS1_35MainloopSm100TmaUmmaWarpSpecializedILi24ELi2ELi4ENS5_IJNS4_1CILi1EEENSA_ILi2EEESB_EEEEENS5_IJNSA_ILi128EEESF_NSA_ILi32EEEEEENS_12float_e5m2_tENS5_IJlSB_lEEESI_SJ_NS4_8TiledMMAINS4_8MMA_AtomIJNS4_10MMA_TraitsINS4_19SM100_MMA_F8F6F4_SSEJSI_SI_fSF_SF_NS4_17integral_constantINS4_4UMMA5MajorELSQ_0EEESR_NSO_INSP_7ScaleInELSS_0EEEST_EEEEEENS4_6LayoutINS5_IJSB_SB_SB_EEENS5_IJNSA_ILi0EEESY_SY_EEEEENS5_IJNS4_10UnderscoreES11_S11_EEEEENS4_23SM90_TMA_LOAD_MULTICASTENS4_14ComposedLayoutINS4_7SwizzleILi1ELi4ELi3EEENS4_18smem_ptr_flag_bitsILi8EEENSW_INS5_IJNSA_ILi8EEESG_EEENS5_IJSG_SB_EEEEEEEvNS4_8identityENS4_13SM90_TMA_LOADES1E_vS1F_EENS_8epilogue10collective18CollectiveEpilogueINS1I_23Sm100TmaWarpSpecializedILi2ELi2ELi64ELb0ELb0EEEJSH_NS5_IJNSW_ISF_SB_EENSW_INSA_ILi64EEESB_EEEEESI_SJ_SI_SJ_NS1I_6fusion15FusionCallbacksIS1M_NS1R_17LinearCombinationISI_fSI_fLNS_15FloatRoundStyleE2EEESH_S1Q_JEEENS4_5SM1004TMEM4LOAD26SM100_TMEM_LOAD_32dp32b64xES1G_NS15_INS16_ILi2ELi4ELi3EEES19_NSW_INS5_IJS1A_S1O_EEENS5_IJS1O_SB_EEEEEEENS4_39AutoVectorizingCopyWithAssumedAlignmentILi128EEENS4_14SM90_TMA_STOREES25_S27_S27_EEEvvEEEEvNT_6ParamsE) ;  /* 0xffffff5802487950 */ /* 0x000fea0003c3ffff */
.L_x_210:
[----:B------:R-:W-:-:S00]  /*a6e0*/  BRA `(.L_x_210) ;  /* 0xfffffffc00fc7947 */ /* 0x000fc0000383ffff */
[----:B------:R-:W-:-:S00]  /*a6f0*/  NOP ;  /* 0x0000000000007918 */ /* 0x000fc00000000000 */
        /* <DEDUP_REMOVED lines=8> */
.L_x_211:


//--------------------- .nv.global.init           --------------------------
	.section	.nv.global.init,"aw",@progbits
.nv.global.init:
	.type		$str$27,@object
	.size		$str$27,($str$28 - $str$27)
$str$27:
        /*0000*/ 	.byte	0x28, 0x61, 0x64, 0x64, 0x72, 0x65, 0x73, 0x73, 0x20, 0x26, 0x20, 0x6d, 0x61, 0x73, 0x6b, 0x29
        /*0010*/ 	.byte	0x20, 0x3d, 0x3d, 0x20, 0x30, 0x00
	.type		$str$28,@object
	.size		$str$28,($str$26 - $str$28)
$str$28:
        /*0016*/ 	.byte	0x2f, 0x74, 0x6d, 0x70, 0x2f, 0x63, 0x75, 0x74, 0x6c, 0x61, 0x73, 0x73, 0x5f, 0x73, 0x77, 0x65
        /*0026*/ 	.byte	0x65, 0x70, 0x5f, 0x73, 0x72, 0x63, 0x2f, 0x69, 0x6e, 0x63, 0x6c, 0x75, 0x64, 0x65, 0x2f, 0x63
        /*0036*/ 	.byte	0x75, 0x74, 0x65, 0x2f, 0x70, 0x6f, 0x69, 0x6e, 0x74, 0x65, 0x72, 0x5f, 0x66, 0x6c, 0x61, 0x67
        /*0046*/ 	.byte	0x67, 0x65, 0x64, 0x2e, 0x68, 0x70, 0x70, 0x00
	.type		$str$26,@object
	.size		$str$26,($str$25 - $str$26)
$str$26:
        /*004e*/ 	.byte	0x2f, 0x74, 0x6d, 0x70, 0x2f, 0x63, 0x75, 0x74, 0x6c, 0x61, 0x73, 0x73, 0x5f, 0x73, 0x77, 0x65
        /*005e*/ 	.byte	0x65, 0x70, 0x5f, 0x73, 0x72, 0x63, 0x2f, 0x69, 0x6e, 0x63, 0x6c, 0x75, 0x64, 0x65, 0x2f, 0x63
        /*006e*/ 	.byte	0x75, 0x74, 0x65, 0x2f, 0x61, 0x74, 0x6f, 0x6d, 0x2f, 0x63, 0x6f, 0x70, 0x79, 0x5f, 0x74, 0x72
        /*007e*/ 	.byte	0x61, 0x69, 0x74, 0x73, 0x5f, 0x73, 0x6d, 0x31, 0x30, 0x30, 0x2e, 0x68, 0x70, 0x70, 0x00
	.type		$str$25,@object
	.size		$str$25,(__unnamed_1 - $str$25)
$str$25:
        /*008d*/ 	.byte	0x28, 0x28, 0x75, 0x69, 0x6e, 0x74, 0x33, 0x32, 0x5f, 0x74, 0x28, 0x74, 0x68, 0x72, 0x65, 0x61
        /*009d*/ 	.byte	0x64, 0x49, 0x64, 0x78, 0x2e, 0x78, 0x29, 0x20, 0x2f, 0x20, 0x33, 0x32, 0x29, 0x20, 0x25, 0x20
        /*00ad*/ 	.byte	0x34, 0x29, 0x20, 0x3d, 0x3d, 0x20, 0x28, 0x28, 0x28, 0x74, 0x6d, 0x65, 0x6d, 0x5f, 0x61, 0x64
        /*00bd*/ 	.byte	0x64, 0x72, 0x20, 0x3e, 0x3e, 0x20, 0x31, 0x36, 0x29, 0x20, 0x2f, 0x20, 0x33, 0x32, 0x29, 0x20
        /*00cd*/ 	.byte	0x25, 0x20, 0x34, 0x29, 0x00
	.type		__unnamed_1,@object
	.size		__unnamed_1,(__unnamed_2 - __unnamed_1)
__unnamed_1:
        /*00d2*/ 	.byte	0x61, 0x75, 0x74, 0x6f, 0x20, 0x63, 0x75, 0x74, 0x65, 0x3a, 0x3a, 0x61, 0x73, 0x5f, 0x70, 0x6f
        /* <DEDUP_REMOVED lines=24> */
        /*0262*/ 	.byte	0x43, 0x3c, 0x38, 0x31, 0x39, 0x32, 0x3e, 0x3e, 0x3e, 0x3e, 0x5d, 0x00
	.type		__unnamed_2,@object
	.size		__unnamed_2,(.L_2 - __unnamed_2)
__unnamed_2:
        /* <DEDUP_REMOVED lines=42> */
        /*050e*/ 	.byte	0x3e, 0x3e, 0x3e, 0x3e, 0x5d, 0x00
.L_2:


//--------------------- .nv.shared._ZN7cutlass13device_kernelINS_4gemm6kernel13GemmUniversalIN4cute5tupleIJiiiiEEENS1_10collective13CollectiveMmaINS1_35MainloopSm100TmaUmmaWarpSpecializedILi24ELi2ELi4ENS5_IJNS4_1CILi1EEENSA_ILi2EEESB_EEEEENS5_IJNSA_ILi128EEESF_NSA_ILi32EEEEEENS_12float_e5m2_tENS5_IJlSB_lEEESI_SJ_NS4_8TiledMMAINS4_8MMA_AtomIJNS4_10MMA_TraitsINS4_19SM100_MMA_F8F6F4_SSEJSI_SI_fSF_SF_NS4_17integral_constantINS4_4UMMA5MajorELSQ_0EEESR_NSO_INSP_7ScaleInELSS_0EEEST_EEEEEENS4_6LayoutINS5_IJSB_SB_SB_EEENS5_IJNSA_ILi0EEESY_SY_EEEEENS5_IJNS4_10UnderscoreES11_S11_EEEEENS4_23SM90_TMA_LOAD_MULTICASTENS4_14ComposedLayoutINS4_7SwizzleILi1ELi4ELi3EEENS4_18smem_ptr_flag_bitsILi8EEENSW_INS5_IJNSA_ILi8EEESG_EEENS5_IJSG_SB_EEEEEEEvNS4_8identityENS4_13SM90_TMA_LOADES1E_vS1F_EENS_8epilogue10collective18CollectiveEpilogueINS1I_23Sm100TmaWarpSpecializedILi2ELi2ELi64ELb0ELb0EEEJSH_NS5_IJNSW_ISF_SB_EENSW_INSA_ILi64EEESB_EEEEESI_SJ_SI_SJ_NS1I_6fusion15FusionCallbacksIS1M_NS1R_17LinearCombinationISI_fSI_fLNS_15FloatRoundStyleE2EEESH_S1Q_JEEENS4_5SM1004TMEM4LOAD26SM100_TMEM_LOAD_32dp32b64xES1G_NS15_INS16_ILi2ELi4ELi3EEES19_NSW_INS5_IJS1A_S1O_EEENS5_IJS1O_SB_EEEEEEENS4_39AutoVectorizingCopyWithAssumedAlignmentILi128EEENS4_14SM90_TMA_STOREES25_S27_S27_EEEvvEEEEvNT_6ParamsE --------------------------
	.section	.nv.shared._ZN7cutlass13device_kernelINS_4gemm6kernel13GemmUniversalIN4cute5tupleIJiiiiEEENS1_10collective13CollectiveMmaINS1_35MainloopSm100TmaUmmaWarpSpecializedILi24ELi2ELi4ENS5_IJNS4_1CILi1EEENSA_ILi2EEESB_EEEEENS5_IJNSA_ILi128EEESF_NSA_ILi32EEEEEENS_12float_e5m2_tENS5_IJlSB_lEEESI_SJ_NS4_8TiledMMAINS4_8MMA_AtomIJNS4_10MMA_TraitsINS4_19SM100_MMA_F8F6F4_SSEJSI_SI_fSF_SF_NS4_17integral_constantINS4_4UMMA5MajorELSQ_0EEESR_NSO_INSP_7ScaleInELSS_0EEEST_EEEEEENS4_6LayoutINS5_IJSB_SB_SB_EEENS5_IJNSA_ILi0EEESY_SY_EEEEENS5_IJNS4_10UnderscoreES11_S11_EEEEENS4_23SM90_TMA_LOAD_MULTICASTENS4_14ComposedLayoutINS4_7SwizzleILi1ELi4ELi3EEENS4_18smem_ptr_flag_bitsILi8EEENSW_INS5_IJNSA_ILi8EEESG_EEENS5_IJSG_SB_EEEEEEEvNS4_8identityENS4_13SM90_TMA_LOADES1E_vS1F_EENS_8epilogue10collective18CollectiveEpilogueINS1I_23Sm100TmaWarpSpecializedILi2ELi2ELi64ELb0ELb0EEEJSH_NS5_IJNSW_ISF_SB_EENSW_INSA_ILi64EEESB_EEEEESI_SJ_SI_SJ_NS1I_6fusion15FusionCallbacksIS1M_NS1R_17LinearCombinationISI_fSI_fLNS_15FloatRoundStyleE2EEESH_S1Q_JEEENS4_5SM1004TMEM4LOAD26SM100_TMEM_LOAD_32dp32b64xES1G_NS15_INS16_ILi2ELi4ELi3EEES19_NSW_INS5_IJS1A_S1O_EEENS5_IJS1O_SB_EEEEEEENS4_39AutoVectorizingCopyWithAssumedAlignmentILi128EEENS4_14SM90_TMA_STOREES25_S27_S27_EEEvvEEEEvNT_6ParamsE,"aw",@nobits
	.sectionflags	@""
	.align	16
	.zero		1024


//--------------------- .nv.shared.reserved.0     --------------------------
	.section	.nv.shared.reserved.0,"aw",@nobits
	.weak		__nv_reservedSMEM_offset_0_alias
	.size		__nv_reservedSMEM_offset_0_alias, 0, 64
	.other		__nv_reservedSMEM_offset_0_alias,@"STO_CUDA_RESERVED_SHARED STV_DEFAULT"
__nv_reservedSMEM_offset_0_alias:
	.zero		0
.nv.shared.reserved.0:
	.zero		64
	.weak		__nv_reservedSMEM_tcgen05_partition
	.type		__nv_reservedSMEM_tcgen05_partition,@object
	.size		__nv_reservedSMEM_tcgen05_partition,(.L_0 - __nv_reservedSMEM_tcgen05_partition)
__nv_reservedSMEM_tcgen05_partition:
	.zero		32
.L_0:


//--------------------- .nv.global                --------------------------
	.section	.nv.global,"aw",@nobits
.nv.global:
	.type		_ZN40_INTERNAL_85b5bca6_4_k_cu_5ca0f3ef_355484cute1_E,@object
	.size		_ZN40_INTERNAL_85b5bca6_4_k_cu_5ca0f3ef_355484cute1_E,(_ZN40_INTERNAL_85b5bca6_4_k_cu_5ca0f3ef_355484cuda3std3__45__cpo6cbeginE - _ZN40_INTERNAL_85b5bca6_4_k_cu_5ca0f3ef_355484cute1_E)
_ZN40_INTERNAL_85b5bca6_4_k_cu_5ca0f3ef_355484cute1_E:
	.zero		1
	.type		_ZN40_INTERNAL_85b5bca6_4_k_cu_5ca0f3ef_355484cuda3std3__45__cpo6cbeginE,@object
	.size		_ZN40_INTERNAL_85b5bca6_4_k_cu_5ca0f3ef_355484cuda3std3__45__cpo6cbeginE,(_ZN40_INTERNAL_85b5bca6_4_k_cu_5ca0f3ef_355484cuda3std3__48in_placeE - _ZN40_INTERNAL_85b5bca6_4_k_cu_5ca0f3ef_355484cuda3std3__45__cpo6cbeginE)
_ZN40_INTERNAL_85b5bca6_4_k_cu_5ca0f3ef_355484cuda3std3__45__cpo6cbeginE:
	.zero		1
	.type		_ZN40_INTERNAL_85b5bca6_4_k_cu_5ca0f3ef_355484cuda3std3__48in_placeE,@object
	.size		_ZN40_INTERNAL_85b5bca6_4_k_cu_5ca0f3ef_355484cuda3std3__48in_placeE,(_ZN40_INTERNAL_85b5bca6_4_k_cu_5ca0f3ef_355484cuda3std6ranges3__45__cpo9iter_moveE - _ZN40_INTERNAL_85b5bca6_4_k_cu_5ca0f3ef_355484cuda3std3__48in_placeE)
_ZN40_INTERNAL_85b5bca6_4_k_cu_5ca0f3ef_355484cuda3std3__48in_placeE:
	.zero		1
	.type		_ZN40_INTERNAL_85b5bca6_4_k_cu_5ca0f3ef_355484cuda3std6ranges3__45__cpo9iter_moveE,@object
	.size		_ZN40_INTERNAL_85b5bca6_4_k_cu_5ca0f3ef_355484cuda3std6ranges3__45__cpo9iter_moveE,(_ZN40_INTERNAL_85b5bca6_4_k_cu_5ca0f3ef_355484cuda3std3__45__cpo5beginE - _ZN40_INTERNAL_85b5bca6_4_k_cu_5ca0f3ef_355484cuda3std6ranges3__45__cpo9iter_moveE)
_ZN40_INTERNAL_85b5bca6_4_k_cu_5ca0f3ef_355484cuda3std6ranges3__45__cpo9iter_moveE:
	.zero		1
	.type		_ZN40_INTERNAL_85b5bca6_4_k_cu_5ca0f3ef_355484cuda3std3__45__cpo5beginE,@object
	.size		_ZN40_INTERNAL_85b5bca6_4_k_cu_5ca0f3ef_355484cuda3std3__45__cpo5beginE,(_ZN40_INTERNAL_85b5bca6_4_k_cu_5ca0f3ef_355484cuda3std3__442_GLOBAL__N__85b5bca6_4_k_cu_5ca0f3ef_355486ignoreE - _ZN40_INTERNAL_85b5bca6_4_k_cu_5ca0f3ef_355484cuda3std3__45__cpo5beginE)
_ZN40_INTERNAL_85b5bca6_4_k_cu_5ca0f3ef_355484cuda3std3__45__cpo5beginE:
	.zero		1
	.type		_ZN40_INTERNAL_85b5bca6_4_k_cu_5ca0f3ef_355484cuda3std3__442_GLOBAL__N__85b5bca6_4_k_cu_5ca0f3ef_355486ignoreE,@object
	.size		_ZN40_INTERNAL_85b5bca6_4_k_cu_5ca0f3ef_355484cuda3std3__442_GLOBAL__N__85b5bca6_4_k_cu_5ca0f3ef_355486ignoreE,(_ZN40_INTERNAL_85b5bca6_4_k_cu_5ca0f3ef_355484cute7productE - _ZN40_INTERNAL_85b5bca6_4_k_cu_5ca0f3ef_355484cuda3std3__442_GLOBAL__N__85b5bca6_4_k_cu_5ca0f3ef_355486ignoreE)
_ZN40_INTERNAL_85b5bca6_4_k_cu_5ca0f3ef_355484cuda3std3__442_GLOBAL__N__85b5bca6_4_k_cu_5ca0f3ef_355486ignoreE:
	.zero		1
	.type		_ZN40_INTERNAL_85b5bca6_4_k_cu_5ca0f3ef_355484cute7productE,@object
	.size		_ZN40_INTERNAL_85b5bca6_4_k_cu_5ca0f3ef_355484cute7productE,(_ZN40_INTERNAL_85b5bca6_4_k_cu_5ca0f3ef_355484cuda3std3__45__cpo3endE - _ZN40_INTERNAL_85b5bca6_4_k_cu_5ca0f3ef_355484cute7productE)
_ZN40_INTERNAL_85b5bca6_4_k_cu_5ca0f3ef_355484cute7productE:
	.zero		1
	.type		_ZN40_INTERNAL_85b5bca6_4_k_cu_5ca0f3ef_355484cuda3std3__45__cpo3endE,@object
	.size		_ZN40_INTERNAL_85b5bca6_4_k_cu_5ca0f3ef_355484cuda3std3__45__cpo3endE,(_ZN40_INTERNAL_85b5bca6_4_k_cu_5ca0f3ef_355484cuda3std3__419piecewise_constructE - _ZN40_INTERNAL_85b5bca6_4_k_cu_5ca0f3ef_355484cuda3std3__45__cpo3endE)
_ZN40_INTERNAL_85b5bca6_4_k_cu_5ca0f3ef_355484cuda3std3__45__cpo3endE:
	.zero		1
	.type		_ZN40_INTERNAL_85b5bca6_4_k_cu_5ca0f3ef_355484cuda3std3__419piecewise_constructE,@object
	.size		_ZN40_INTERNAL_85b5bca6_4_k_cu_5ca0f3ef_355484cuda3std3__419piecewise_constructE,(_ZN40_INTERNAL_85b5bca6_4_k_cu_5ca0f3ef_355484cuda3std3__45__cpo4cendE - _ZN40_INTERNAL_85b5bca6_4_k_cu_5ca0f3ef_355484cuda3std3__419piecewise_constructE)
_ZN40_INTERNAL_85b5bca6_4_k_cu_5ca0f3ef_355484cuda3std3__419piecewise_constructE:
	.zero		1
	.type		_ZN40_INTERNAL_85b5bca6_4_k_cu_5ca0f3ef_355484cuda3std3__45__cpo4cendE,@object
	.size		_ZN40_INTERNAL_85b5bca6_4_k_cu_5ca0f3ef_355484cuda3std3__45__cpo4cendE,(_ZN40_INTERNAL_85b5bca6_4_k_cu_5ca0f3ef_355484cuda3std6ranges3__45__cpo4swapE - _ZN40_INTERNAL_85b5bca6_4_k_cu_5ca0f3ef_355484cuda3std3__45__cpo4cendE)
_ZN40_INTERNAL_85b5bca6_4_k_cu_5ca0f3ef_355484cuda3std3__45__cpo4cendE:
	.zero		1
	.type		_ZN40_INTERNAL_85b5bca6_4_k_cu_5ca0f3ef_355484cuda3std6ranges3__45__cpo4swapE,@object
	.size		_ZN40_INTERNAL_85b5bca6_4_k_cu_5ca0f3ef_355484cuda3std6ranges3__45__cpo4swapE,(.L_10 - _ZN40_INTERNAL_85b5bca6_4_k_cu_5ca0f3ef_355484cuda3std6ranges3__45__cpo4swapE)
_ZN40_INTERNAL_85b5bca6_4_k_cu_5ca0f3ef_355484cuda3std6ranges3__45__cpo4swapE:
	.zero		1
.L_10:


//--------------------- .nv.constant0._ZN7cutlass13device_kernelINS_4gemm6kernel13GemmUniversalIN4cute5tupleIJiiiiEEENS1_10collective13CollectiveMmaINS1_35MainloopSm100TmaUmmaWarpSpecializedILi24ELi2ELi4ENS5_IJNS4_1CILi1EEENSA_ILi2EEESB_EEEEENS5_IJNSA_ILi128EEESF_NSA_ILi32EEEEEENS_12float_e5m2_tENS5_IJlSB_lEEESI_SJ_NS4_8TiledMMAINS4_8MMA_AtomIJNS4_10MMA_TraitsINS4_19SM100_MMA_F8F6F4_SSEJSI_SI_fSF_SF_NS4_17integral_constantINS4_4UMMA5MajorELSQ_0EEESR_NSO_INSP_7ScaleInELSS_0EEEST_EEEEEENS4_6LayoutINS5_IJSB_SB_SB_EEENS5_IJNSA_ILi0EEESY_SY_EEEEENS5_IJNS4_10UnderscoreES11_S11_EEEEENS4_23SM90_TMA_LOAD_MULTICASTENS4_14ComposedLayoutINS4_7SwizzleILi1ELi4ELi3EEENS4_18smem_ptr_flag_bitsILi8EEENSW_INS5_IJNSA_ILi8EEESG_EEENS5_IJSG_SB_EEEEEEEvNS4_8identityENS4_13SM90_TMA_LOADES1E_vS1F_EENS_8epilogue10collective18CollectiveEpilogueINS1I_23Sm100TmaWarpSpecializedILi2ELi2ELi64ELb0ELb0EEEJSH_NS5_IJNSW_ISF_SB_EENSW_INSA_ILi64EEESB_EEEEESI_SJ_SI_SJ_NS1I_6fusion15FusionCallbacksIS1M_NS1R_17LinearCombinationISI_fSI_fLNS_15FloatRoundStyleE2EEESH_S1Q_JEEENS4_5SM1004TMEM4LOAD26SM100_TMEM_LOAD_32dp32b64xES1G_NS15_INS16_ILi2ELi4ELi3EEES19_NSW_INS5_IJS1A_S1O_EEENS5_IJS1O_SB_EEEEEEENS4_39AutoVectorizingCopyWithAssumedAlignmentILi128EEENS4_14SM90_TMA_STOREES25_S27_S27_EEEvvEEEEvNT_6ParamsE --------------------------
	.section	.nv.constant0._ZN7cutlass13device_kernelINS_4gemm6kernel13GemmUniversalIN4cute5tupleIJiiiiEEENS1_10collective13CollectiveMmaINS1_35MainloopSm100TmaUmmaWarpSpecializedILi24ELi2ELi4ENS5_IJNS4_1CILi1EEENSA_ILi2EEESB_EEEEENS5_IJNSA_ILi128EEESF_NSA_ILi32EEEEEENS_12float_e5m2_tENS5_IJlSB_lEEESI_SJ_NS4_8TiledMMAINS4_8MMA_AtomIJNS4_10MMA_TraitsINS4_19SM100_MMA_F8F6F4_SSEJSI_SI_fSF_SF_NS4_17integral_constantINS4_4UMMA5MajorELSQ_0EEESR_NSO_INSP_7ScaleInELSS_0EEEST_EEEEEENS4_6LayoutINS5_IJSB_SB_SB_EEENS5_IJNSA_ILi0EEESY_SY_EEEEENS5_IJNS4_10UnderscoreES11_S11_EEEEENS4_23SM90_TMA_LOAD_MULTICASTENS4_14ComposedLayoutINS4_7SwizzleILi1ELi4ELi3EEENS4_18smem_ptr_flag_bitsILi8EEENSW_INS5_IJNSA_ILi8EEESG_EEENS5_IJSG_SB_EEEEEEEvNS4_8identityENS4_13SM90_TMA_LOADES1E_vS1F_EENS_8epilogue10collective18CollectiveEpilogueINS1I_23Sm100TmaWarpSpecializedILi2ELi2ELi64ELb0ELb0EEEJSH_NS5_IJNSW_ISF_SB_EENSW_INSA_ILi64EEESB_EEEEESI_SJ_SI_SJ_NS1I_6fusion15FusionCallbacksIS1M_NS1R_17LinearCombinationISI_fSI_fLNS_15FloatRoundStyleE2EEESH_S1Q_JEEENS4_5SM1004TMEM4LOAD26SM100_TMEM_LOAD_32dp32b64xES1G_NS15_INS16_ILi2ELi4ELi3EEES19_NSW_INS5_IJS1A_S1O_EEENS5_IJS1O_SB_EEEEEEENS4_39AutoVectorizingCopyWithAssumedAlignmentILi128EEENS4_14SM90_TMA_STOREES25_S27_S27_EEEvvEEEEvNT_6ParamsE,"a",@progbits
	.sectionflags	@""
	.align	4
.nv.constant0._ZN7cutlass13device_kernelINS_4gemm6kernel13GemmUniversalIN4cute5tupleIJiiiiEEENS1_10collective13CollectiveMmaINS1_35MainloopSm100TmaUmmaWarpSpecializedILi24ELi2ELi4ENS5_IJNS4_1CILi1EEENSA_ILi2EEESB_EEEEENS5_IJNSA_ILi128EEESF_NSA_ILi32EEEEEENS_12float_e5m2_tENS5_IJlSB_lEEESI_SJ_NS4_8TiledMMAINS4_8MMA_AtomIJNS4_10MMA_TraitsINS4_19SM100_MMA_F8F6F4_SSEJSI_SI_fSF_SF_NS4_17integral_constantINS4_4UMMA5MajorELSQ_0EEESR_NSO_INSP_7ScaleInELSS_0EEEST_EEEEEENS4_6LayoutINS5_IJSB_SB_SB_EEENS5_IJNSA_ILi0EEESY_SY_EEEEENS5_IJNS4_10UnderscoreES11_S11_EEEEENS4_23SM90_TMA_LOAD_MULTICASTENS4_14ComposedLayoutINS4_7SwizzleILi1ELi4ELi3EEENS4_18smem_ptr_flag_bitsILi8EEENSW_INS5_IJNSA_ILi8EEESG_EEENS5_IJSG_SB_EEEEEEEvNS4_8identityENS4_13SM90_TMA_LOADES1E_vS1F_EENS_8epilogue10collective18CollectiveEpilogueINS1I_23Sm100TmaWarpSpecializedILi2ELi2ELi64ELb0ELb0EEEJSH_NS5_IJNSW_ISF_SB_EENSW_INSA_ILi64EEESB_EEEEESI_SJ_SI_SJ_NS1I_6fusion15FusionCallbacksIS1M_NS1R_17LinearCombinationISI_fSI_fLNS_15FloatRoundStyleE2EEESH_S1Q_JEEENS4_5SM1004TMEM4LOAD26SM100_TMEM_LOAD_32dp32b64xES1G_NS15_INS16_ILi2ELi4ELi3EEES19_NSW_INS5_IJS1A_S1O_EEENS5_IJS1O_SB_EEEEEEENS4_39AutoVectorizingCopyWithAssumedAlignmentILi128EEENS4_14SM90_TMA_STOREES25_S27_S27_EEEvvEEEEvNT_6ParamsE:
	.zero		2944


//--------------------- SYMBOLS --------------------------

	.type		.nv.reservedSmem.offset0,@object
	.size		.nv.reservedSmem.offset0,0x4
	.type		.nv.reservedSmem.cap,@object
	.size		.nv.reservedSmem.cap,0x4
	.type		__assertfail,@function
